//
// Generated by NVIDIA NVVM Compiler
//
// Compiler Build ID: CL-36424714
// Cuda compilation tools, release 13.0, V13.0.88
// Based on NVVM 20.0.0
//

.version 9.0
.target sm_100
.address_size 64

	// .globl	_Z10MetropolisifPfS_j
.global .align 4 .b8 precalc_xorwow_matrix[102400];
.global .align 4 .b8 precalc_xorwow_offset_matrix[102400];
.global .align 4 .b8 mrg32k3aM1[2304];
.global .align 4 .b8 mrg32k3aM2[2304];
.global .align 4 .b8 mrg32k3aM1SubSeq[2016];
.global .align 4 .b8 mrg32k3aM2SubSeq[2016];
.global .align 4 .b8 mrg32k3aM1Seq[2304];
.global .align 4 .b8 mrg32k3aM2Seq[2304];
.const .align 8 .b8 __cr_lgamma_table[72];
.extern .shared .align 16 .b8 cache[];

.visible .entry _Z10MetropolisifPfS_j(
	.param .u32 _Z10MetropolisifPfS_j_param_0,
	.param .f32 _Z10MetropolisifPfS_j_param_1,
	.param .u64 .ptr .align 1 _Z10MetropolisifPfS_j_param_2,
	.param .u64 .ptr .align 1 _Z10MetropolisifPfS_j_param_3,
	.param .u32 _Z10MetropolisifPfS_j_param_4
)
{
	.local .align 8 .b8 	__local_depot0[48];
	.reg .b64 	%SP;
	.reg .b64 	%SPL;
	.reg .pred 	%p<109>;
	.reg .b32 	%r<1358>;
	.reg .b32 	%f<355>;
	.reg .b64 	%rd<32>;
	.reg .b64 	%fd<6>;

	mov.u64 	%SPL, __local_depot0;
	ld.param.u32 	%r598, [_Z10MetropolisifPfS_j_param_0];
	ld.param.f32 	%f51, [_Z10MetropolisifPfS_j_param_1];
	ld.param.u32 	%r601, [_Z10MetropolisifPfS_j_param_4];
	add.u64 	%rd1, %SPL, 0;
	mov.u32 	%r1357, %ntid.x;
	mov.u32 	%r2, %ctaid.x;
	mov.u32 	%r3, %tid.x;
	mad.lo.s32 	%r1344, %r1357, %r2, %r3;
	cvt.f64.f32 	%fd1, %f51;
	neg.f32 	%f1, %f51;
	fma.rn.f32 	%f52, %f51, 0fBBBB989D, 0f3F000000;
	cvt.sat.f32.f32 	%f53, %f52;
	mov.f32 	%f54, 0f4B400001;
	mov.f32 	%f55, 0f437C0000;
	fma.rm.f32 	%f56, %f53, %f55, %f54;
	add.f32 	%f57, %f56, 0fCB40007F;
	neg.f32 	%f58, %f57;
	fma.rn.f32 	%f59, %f51, 0fBFB8AA3B, %f58;
	fma.rn.f32 	%f60, %f51, 0fB2A57060, %f59;
	mov.b32 	%r602, %f56;
	shl.b32 	%r603, %r602, 23;
	mov.b32 	%f61, %r603;
	ex2.approx.ftz.f32 	%f62, %f60;
	mul.f32 	%f63, %f62, %f61;
	cvt.f64.f32 	%fd2, %f63;
	mov.f64 	%fd3, 0d3FF0000000000000;
	sub.f64 	%fd4, %fd3, %fd2;
	div.rn.f64 	%fd5, %fd1, %fd4;
	cvt.rn.f32.f64 	%f2, %fd5;
	add.s32 	%r604, %r601, %r1344;
	xor.b32  	%r605, %r604, -1429050551;
	mul.lo.s32 	%r5, %r605, 1099087573;
	add.s32 	%r1331, %r5, -638133224;
	add.s32 	%r1061, %r5, 123456789;
	st.local.v2.u32 	[%rd1], {%r1331, %r1061};
	xor.b32  	%r1060, %r5, 362436069;
	mov.b32 	%r1059, -123459836;
	st.local.v2.u32 	[%rd1+8], {%r1060, %r1059};
	add.s32 	%r1057, %r5, 5783321;
	mov.b32 	%r1058, -589760388;
	st.local.v2.u32 	[%rd1+16], {%r1058, %r1057};
	setp.eq.s32 	%p1, %r1344, 0;
	@%p1 bra 	$L__BB0_115;
	cvt.s64.s32 	%rd31, %r1344;
	mov.b32 	%r1044, 0;
	mov.b32 	%r1059, -123459836;
	mov.b32 	%r1058, -589760388;
	mov.u64 	%rd14, precalc_xorwow_matrix;
$L__BB0_2:
	mov.u64 	%rd3, %rd31;
	and.b64  	%rd4, %rd3, 3;
	setp.eq.s64 	%p2, %rd4, 0;
	@%p2 bra 	$L__BB0_114;
	mul.wide.u32 	%rd13, %r1044, 3200;
	add.s64 	%rd5, %rd14, %rd13;
	mov.b32 	%r1057, 0;
	mov.u32 	%r1058, %r1057;
	mov.u32 	%r1059, %r1057;
	mov.u32 	%r1060, %r1057;
	mov.u32 	%r1061, %r1057;
	mov.u32 	%r1050, %r1057;
$L__BB0_4:
	mul.wide.u32 	%rd15, %r1050, 4;
	add.s64 	%rd16, %rd1, %rd15;
	ld.local.u32 	%r22, [%rd16+4];
	shl.b32 	%r23, %r1050, 5;
	mov.b32 	%r1056, 0;
$L__BB0_5:
	.pragma "nounroll";
	shr.u32 	%r611, %r22, %r1056;
	and.b32  	%r612, %r611, 1;
	setp.eq.b32 	%p3, %r612, 1;
	not.pred 	%p4, %p3;
	add.s32 	%r613, %r23, %r1056;
	mul.lo.s32 	%r614, %r613, 5;
	mul.wide.u32 	%rd17, %r614, 4;
	add.s64 	%rd6, %rd5, %rd17;
	@%p4 bra 	$L__BB0_7;
	ld.global.u32 	%r615, [%rd6];
	xor.b32  	%r1061, %r1061, %r615;
	ld.global.u32 	%r616, [%rd6+4];
	xor.b32  	%r1060, %r1060, %r616;
	ld.global.u32 	%r617, [%rd6+8];
	xor.b32  	%r1059, %r1059, %r617;
	ld.global.u32 	%r618, [%rd6+12];
	xor.b32  	%r1058, %r1058, %r618;
	ld.global.u32 	%r619, [%rd6+16];
	xor.b32  	%r1057, %r1057, %r619;
$L__BB0_7:
	and.b32  	%r621, %r611, 2;
	setp.eq.s32 	%p5, %r621, 0;
	@%p5 bra 	$L__BB0_9;
	ld.global.u32 	%r622, [%rd6+20];
	xor.b32  	%r1061, %r1061, %r622;
	ld.global.u32 	%r623, [%rd6+24];
	xor.b32  	%r1060, %r1060, %r623;
	ld.global.u32 	%r624, [%rd6+28];
	xor.b32  	%r1059, %r1059, %r624;
	ld.global.u32 	%r625, [%rd6+32];
	xor.b32  	%r1058, %r1058, %r625;
	ld.global.u32 	%r626, [%rd6+36];
	xor.b32  	%r1057, %r1057, %r626;
$L__BB0_9:
	and.b32  	%r628, %r611, 4;
	setp.eq.s32 	%p6, %r628, 0;
	@%p6 bra 	$L__BB0_11;
	ld.global.u32 	%r629, [%rd6+40];
	xor.b32  	%r1061, %r1061, %r629;
	ld.global.u32 	%r630, [%rd6+44];
	xor.b32  	%r1060, %r1060, %r630;
	ld.global.u32 	%r631, [%rd6+48];
	xor.b32  	%r1059, %r1059, %r631;
	ld.global.u32 	%r632, [%rd6+52];
	xor.b32  	%r1058, %r1058, %r632;
	ld.global.u32 	%r633, [%rd6+56];
	xor.b32  	%r1057, %r1057, %r633;
$L__BB0_11:
	and.b32  	%r635, %r611, 8;
	setp.eq.s32 	%p7, %r635, 0;
	@%p7 bra 	$L__BB0_13;
	ld.global.u32 	%r636, [%rd6+60];
	xor.b32  	%r1061, %r1061, %r636;
	ld.global.u32 	%r637, [%rd6+64];
	xor.b32  	%r1060, %r1060, %r637;
	ld.global.u32 	%r638, [%rd6+68];
	xor.b32  	%r1059, %r1059, %r638;
	ld.global.u32 	%r639, [%rd6+72];
	xor.b32  	%r1058, %r1058, %r639;
	ld.global.u32 	%r640, [%rd6+76];
	xor.b32  	%r1057, %r1057, %r640;
$L__BB0_13:
	and.b32  	%r642, %r611, 16;
	setp.eq.s32 	%p8, %r642, 0;
	@%p8 bra 	$L__BB0_15;
	ld.global.u32 	%r643, [%rd6+80];
	xor.b32  	%r1061, %r1061, %r643;
	ld.global.u32 	%r644, [%rd6+84];
	xor.b32  	%r1060, %r1060, %r644;
	ld.global.u32 	%r645, [%rd6+88];
	xor.b32  	%r1059, %r1059, %r645;
	ld.global.u32 	%r646, [%rd6+92];
	xor.b32  	%r1058, %r1058, %r646;
	ld.global.u32 	%r647, [%rd6+96];
	xor.b32  	%r1057, %r1057, %r647;
$L__BB0_15:
	and.b32  	%r649, %r611, 32;
	setp.eq.s32 	%p9, %r649, 0;
	@%p9 bra 	$L__BB0_17;
	ld.global.u32 	%r650, [%rd6+100];
	xor.b32  	%r1061, %r1061, %r650;
	ld.global.u32 	%r651, [%rd6+104];
	xor.b32  	%r1060, %r1060, %r651;
	ld.global.u32 	%r652, [%rd6+108];
	xor.b32  	%r1059, %r1059, %r652;
	ld.global.u32 	%r653, [%rd6+112];
	xor.b32  	%r1058, %r1058, %r653;
	ld.global.u32 	%r654, [%rd6+116];
	xor.b32  	%r1057, %r1057, %r654;
$L__BB0_17:
	and.b32  	%r656, %r611, 64;
	setp.eq.s32 	%p10, %r656, 0;
	@%p10 bra 	$L__BB0_19;
	ld.global.u32 	%r657, [%rd6+120];
	xor.b32  	%r1061, %r1061, %r657;
	ld.global.u32 	%r658, [%rd6+124];
	xor.b32  	%r1060, %r1060, %r658;
	ld.global.u32 	%r659, [%rd6+128];
	xor.b32  	%r1059, %r1059, %r659;
	ld.global.u32 	%r660, [%rd6+132];
	xor.b32  	%r1058, %r1058, %r660;
	ld.global.u32 	%r661, [%rd6+136];
	xor.b32  	%r1057, %r1057, %r661;
$L__BB0_19:
	and.b32  	%r663, %r611, 128;
	setp.eq.s32 	%p11, %r663, 0;
	@%p11 bra 	$L__BB0_21;
	ld.global.u32 	%r664, [%rd6+140];
	xor.b32  	%r1061, %r1061, %r664;
	ld.global.u32 	%r665, [%rd6+144];
	xor.b32  	%r1060, %r1060, %r665;
	ld.global.u32 	%r666, [%rd6+148];
	xor.b32  	%r1059, %r1059, %r666;
	ld.global.u32 	%r667, [%rd6+152];
	xor.b32  	%r1058, %r1058, %r667;
	ld.global.u32 	%r668, [%rd6+156];
	xor.b32  	%r1057, %r1057, %r668;
$L__BB0_21:
	and.b32  	%r670, %r611, 256;
	setp.eq.s32 	%p12, %r670, 0;
	@%p12 bra 	$L__BB0_23;
	ld.global.u32 	%r671, [%rd6+160];
	xor.b32  	%r1061, %r1061, %r671;
	ld.global.u32 	%r672, [%rd6+164];
	xor.b32  	%r1060, %r1060, %r672;
	ld.global.u32 	%r673, [%rd6+168];
	xor.b32  	%r1059, %r1059, %r673;
	ld.global.u32 	%r674, [%rd6+172];
	xor.b32  	%r1058, %r1058, %r674;
	ld.global.u32 	%r675, [%rd6+176];
	xor.b32  	%r1057, %r1057, %r675;
$L__BB0_23:
	and.b32  	%r677, %r611, 512;
	setp.eq.s32 	%p13, %r677, 0;
	@%p13 bra 	$L__BB0_25;
	ld.global.u32 	%r678, [%rd6+180];
	xor.b32  	%r1061, %r1061, %r678;
	ld.global.u32 	%r679, [%rd6+184];
	xor.b32  	%r1060, %r1060, %r679;
	ld.global.u32 	%r680, [%rd6+188];
	xor.b32  	%r1059, %r1059, %r680;
	ld.global.u32 	%r681, [%rd6+192];
	xor.b32  	%r1058, %r1058, %r681;
	ld.global.u32 	%r682, [%rd6+196];
	xor.b32  	%r1057, %r1057, %r682;
$L__BB0_25:
	and.b32  	%r684, %r611, 1024;
	setp.eq.s32 	%p14, %r684, 0;
	@%p14 bra 	$L__BB0_27;
	ld.global.u32 	%r685, [%rd6+200];
	xor.b32  	%r1061, %r1061, %r685;
	ld.global.u32 	%r686, [%rd6+204];
	xor.b32  	%r1060, %r1060, %r686;
	ld.global.u32 	%r687, [%rd6+208];
	xor.b32  	%r1059, %r1059, %r687;
	ld.global.u32 	%r688, [%rd6+212];
	xor.b32  	%r1058, %r1058, %r688;
	ld.global.u32 	%r689, [%rd6+216];
	xor.b32  	%r1057, %r1057, %r689;
$L__BB0_27:
	and.b32  	%r691, %r611, 2048;
	setp.eq.s32 	%p15, %r691, 0;
	@%p15 bra 	$L__BB0_29;
	ld.global.u32 	%r692, [%rd6+220];
	xor.b32  	%r1061, %r1061, %r692;
	ld.global.u32 	%r693, [%rd6+224];
	xor.b32  	%r1060, %r1060, %r693;
	ld.global.u32 	%r694, [%rd6+228];
	xor.b32  	%r1059, %r1059, %r694;
	ld.global.u32 	%r695, [%rd6+232];
	xor.b32  	%r1058, %r1058, %r695;
	ld.global.u32 	%r696, [%rd6+236];
	xor.b32  	%r1057, %r1057, %r696;
$L__BB0_29:
	and.b32  	%r698, %r611, 4096;
	setp.eq.s32 	%p16, %r698, 0;
	@%p16 bra 	$L__BB0_31;
	ld.global.u32 	%r699, [%rd6+240];
	xor.b32  	%r1061, %r1061, %r699;
	ld.global.u32 	%r700, [%rd6+244];
	xor.b32  	%r1060, %r1060, %r700;
	ld.global.u32 	%r701, [%rd6+248];
	xor.b32  	%r1059, %r1059, %r701;
	ld.global.u32 	%r702, [%rd6+252];
	xor.b32  	%r1058, %r1058, %r702;
	ld.global.u32 	%r703, [%rd6+256];
	xor.b32  	%r1057, %r1057, %r703;
$L__BB0_31:
	and.b32  	%r705, %r611, 8192;
	setp.eq.s32 	%p17, %r705, 0;
	@%p17 bra 	$L__BB0_33;
	ld.global.u32 	%r706, [%rd6+260];
	xor.b32  	%r1061, %r1061, %r706;
	ld.global.u32 	%r707, [%rd6+264];
	xor.b32  	%r1060, %r1060, %r707;
	ld.global.u32 	%r708, [%rd6+268];
	xor.b32  	%r1059, %r1059, %r708;
	ld.global.u32 	%r709, [%rd6+272];
	xor.b32  	%r1058, %r1058, %r709;
	ld.global.u32 	%r710, [%rd6+276];
	xor.b32  	%r1057, %r1057, %r710;
$L__BB0_33:
	and.b32  	%r712, %r611, 16384;
	setp.eq.s32 	%p18, %r712, 0;
	@%p18 bra 	$L__BB0_35;
	ld.global.u32 	%r713, [%rd6+280];
	xor.b32  	%r1061, %r1061, %r713;
	ld.global.u32 	%r714, [%rd6+284];
	xor.b32  	%r1060, %r1060, %r714;
	ld.global.u32 	%r715, [%rd6+288];
	xor.b32  	%r1059, %r1059, %r715;
	ld.global.u32 	%r716, [%rd6+292];
	xor.b32  	%r1058, %r1058, %r716;
	ld.global.u32 	%r717, [%rd6+296];
	xor.b32  	%r1057, %r1057, %r717;
$L__BB0_35:
	and.b32  	%r719, %r611, 32768;
	setp.eq.s32 	%p19, %r719, 0;
	@%p19 bra 	$L__BB0_37;
	ld.global.u32 	%r720, [%rd6+300];
	xor.b32  	%r1061, %r1061, %r720;
	ld.global.u32 	%r721, [%rd6+304];
	xor.b32  	%r1060, %r1060, %r721;
	ld.global.u32 	%r722, [%rd6+308];
	xor.b32  	%r1059, %r1059, %r722;
	ld.global.u32 	%r723, [%rd6+312];
	xor.b32  	%r1058, %r1058, %r723;
	ld.global.u32 	%r724, [%rd6+316];
	xor.b32  	%r1057, %r1057, %r724;
$L__BB0_37:
	add.s32 	%r1056, %r1056, 16;
	setp.ne.s32 	%p20, %r1056, 32;
	@%p20 bra 	$L__BB0_5;
	mad.lo.s32 	%r725, %r1050, -31, %r23;
	add.s32 	%r1050, %r725, 1;
	setp.ne.s32 	%p21, %r1050, 5;
	@%p21 bra 	$L__BB0_4;
	st.local.u32 	[%rd1+4], %r1061;
	st.local.v2.u32 	[%rd1+8], {%r1060, %r1059};
	st.local.v2.u32 	[%rd1+16], {%r1058, %r1057};
	setp.eq.s64 	%p22, %rd4, 1;
	@%p22 bra 	$L__BB0_114;
	mov.b32 	%r1057, 0;
	mov.u32 	%r1058, %r1057;
	mov.u32 	%r1059, %r1057;
	mov.u32 	%r1060, %r1057;
	mov.u32 	%r1061, %r1057;
	mov.u32 	%r1142, %r1057;
$L__BB0_41:
	mul.wide.u32 	%rd18, %r1142, 4;
	add.s64 	%rd19, %rd1, %rd18;
	ld.local.u32 	%r198, [%rd19+4];
	shl.b32 	%r199, %r1142, 5;
	mov.b32 	%r1148, 0;
$L__BB0_42:
	.pragma "nounroll";
	shr.u32 	%r728, %r198, %r1148;
	and.b32  	%r729, %r728, 1;
	setp.eq.b32 	%p23, %r729, 1;
	not.pred 	%p24, %p23;
	add.s32 	%r730, %r199, %r1148;
	mul.lo.s32 	%r731, %r730, 5;
	mul.wide.u32 	%rd20, %r731, 4;
	add.s64 	%rd7, %rd5, %rd20;
	@%p24 bra 	$L__BB0_44;
	ld.global.u32 	%r732, [%rd7];
	xor.b32  	%r1061, %r1061, %r732;
	ld.global.u32 	%r733, [%rd7+4];
	xor.b32  	%r1060, %r1060, %r733;
	ld.global.u32 	%r734, [%rd7+8];
	xor.b32  	%r1059, %r1059, %r734;
	ld.global.u32 	%r735, [%rd7+12];
	xor.b32  	%r1058, %r1058, %r735;
	ld.global.u32 	%r736, [%rd7+16];
	xor.b32  	%r1057, %r1057, %r736;
$L__BB0_44:
	and.b32  	%r738, %r728, 2;
	setp.eq.s32 	%p25, %r738, 0;
	@%p25 bra 	$L__BB0_46;
	ld.global.u32 	%r739, [%rd7+20];
	xor.b32  	%r1061, %r1061, %r739;
	ld.global.u32 	%r740, [%rd7+24];
	xor.b32  	%r1060, %r1060, %r740;
	ld.global.u32 	%r741, [%rd7+28];
	xor.b32  	%r1059, %r1059, %r741;
	ld.global.u32 	%r742, [%rd7+32];
	xor.b32  	%r1058, %r1058, %r742;
	ld.global.u32 	%r743, [%rd7+36];
	xor.b32  	%r1057, %r1057, %r743;
$L__BB0_46:
	and.b32  	%r745, %r728, 4;
	setp.eq.s32 	%p26, %r745, 0;
	@%p26 bra 	$L__BB0_48;
	ld.global.u32 	%r746, [%rd7+40];
	xor.b32  	%r1061, %r1061, %r746;
	ld.global.u32 	%r747, [%rd7+44];
	xor.b32  	%r1060, %r1060, %r747;
	ld.global.u32 	%r748, [%rd7+48];
	xor.b32  	%r1059, %r1059, %r748;
	ld.global.u32 	%r749, [%rd7+52];
	xor.b32  	%r1058, %r1058, %r749;
	ld.global.u32 	%r750, [%rd7+56];
	xor.b32  	%r1057, %r1057, %r750;
$L__BB0_48:
	and.b32  	%r752, %r728, 8;
	setp.eq.s32 	%p27, %r752, 0;
	@%p27 bra 	$L__BB0_50;
	ld.global.u32 	%r753, [%rd7+60];
	xor.b32  	%r1061, %r1061, %r753;
	ld.global.u32 	%r754, [%rd7+64];
	xor.b32  	%r1060, %r1060, %r754;
	ld.global.u32 	%r755, [%rd7+68];
	xor.b32  	%r1059, %r1059, %r755;
	ld.global.u32 	%r756, [%rd7+72];
	xor.b32  	%r1058, %r1058, %r756;
	ld.global.u32 	%r757, [%rd7+76];
	xor.b32  	%r1057, %r1057, %r757;
$L__BB0_50:
	and.b32  	%r759, %r728, 16;
	setp.eq.s32 	%p28, %r759, 0;
	@%p28 bra 	$L__BB0_52;
	ld.global.u32 	%r760, [%rd7+80];
	xor.b32  	%r1061, %r1061, %r760;
	ld.global.u32 	%r761, [%rd7+84];
	xor.b32  	%r1060, %r1060, %r761;
	ld.global.u32 	%r762, [%rd7+88];
	xor.b32  	%r1059, %r1059, %r762;
	ld.global.u32 	%r763, [%rd7+92];
	xor.b32  	%r1058, %r1058, %r763;
	ld.global.u32 	%r764, [%rd7+96];
	xor.b32  	%r1057, %r1057, %r764;
$L__BB0_52:
	and.b32  	%r766, %r728, 32;
	setp.eq.s32 	%p29, %r766, 0;
	@%p29 bra 	$L__BB0_54;
	ld.global.u32 	%r767, [%rd7+100];
	xor.b32  	%r1061, %r1061, %r767;
	ld.global.u32 	%r768, [%rd7+104];
	xor.b32  	%r1060, %r1060, %r768;
	ld.global.u32 	%r769, [%rd7+108];
	xor.b32  	%r1059, %r1059, %r769;
	ld.global.u32 	%r770, [%rd7+112];
	xor.b32  	%r1058, %r1058, %r770;
	ld.global.u32 	%r771, [%rd7+116];
	xor.b32  	%r1057, %r1057, %r771;
$L__BB0_54:
	and.b32  	%r773, %r728, 64;
	setp.eq.s32 	%p30, %r773, 0;
	@%p30 bra 	$L__BB0_56;
	ld.global.u32 	%r774, [%rd7+120];
	xor.b32  	%r1061, %r1061, %r774;
	ld.global.u32 	%r775, [%rd7+124];
	xor.b32  	%r1060, %r1060, %r775;
	ld.global.u32 	%r776, [%rd7+128];
	xor.b32  	%r1059, %r1059, %r776;
	ld.global.u32 	%r777, [%rd7+132];
	xor.b32  	%r1058, %r1058, %r777;
	ld.global.u32 	%r778, [%rd7+136];
	xor.b32  	%r1057, %r1057, %r778;
$L__BB0_56:
	and.b32  	%r780, %r728, 128;
	setp.eq.s32 	%p31, %r780, 0;
	@%p31 bra 	$L__BB0_58;
	ld.global.u32 	%r781, [%rd7+140];
	xor.b32  	%r1061, %r1061, %r781;
	ld.global.u32 	%r782, [%rd7+144];
	xor.b32  	%r1060, %r1060, %r782;
	ld.global.u32 	%r783, [%rd7+148];
	xor.b32  	%r1059, %r1059, %r783;
	ld.global.u32 	%r784, [%rd7+152];
	xor.b32  	%r1058, %r1058, %r784;
	ld.global.u32 	%r785, [%rd7+156];
	xor.b32  	%r1057, %r1057, %r785;
$L__BB0_58:
	and.b32  	%r787, %r728, 256;
	setp.eq.s32 	%p32, %r787, 0;
	@%p32 bra 	$L__BB0_60;
	ld.global.u32 	%r788, [%rd7+160];
	xor.b32  	%r1061, %r1061, %r788;
	ld.global.u32 	%r789, [%rd7+164];
	xor.b32  	%r1060, %r1060, %r789;
	ld.global.u32 	%r790, [%rd7+168];
	xor.b32  	%r1059, %r1059, %r790;
	ld.global.u32 	%r791, [%rd7+172];
	xor.b32  	%r1058, %r1058, %r791;
	ld.global.u32 	%r792, [%rd7+176];
	xor.b32  	%r1057, %r1057, %r792;
$L__BB0_60:
	and.b32  	%r794, %r728, 512;
	setp.eq.s32 	%p33, %r794, 0;
	@%p33 bra 	$L__BB0_62;
	ld.global.u32 	%r795, [%rd7+180];
	xor.b32  	%r1061, %r1061, %r795;
	ld.global.u32 	%r796, [%rd7+184];
	xor.b32  	%r1060, %r1060, %r796;
	ld.global.u32 	%r797, [%rd7+188];
	xor.b32  	%r1059, %r1059, %r797;
	ld.global.u32 	%r798, [%rd7+192];
	xor.b32  	%r1058, %r1058, %r798;
	ld.global.u32 	%r799, [%rd7+196];
	xor.b32  	%r1057, %r1057, %r799;
$L__BB0_62:
	and.b32  	%r801, %r728, 1024;
	setp.eq.s32 	%p34, %r801, 0;
	@%p34 bra 	$L__BB0_64;
	ld.global.u32 	%r802, [%rd7+200];
	xor.b32  	%r1061, %r1061, %r802;
	ld.global.u32 	%r803, [%rd7+204];
	xor.b32  	%r1060, %r1060, %r803;
	ld.global.u32 	%r804, [%rd7+208];
	xor.b32  	%r1059, %r1059, %r804;
	ld.global.u32 	%r805, [%rd7+212];
	xor.b32  	%r1058, %r1058, %r805;
	ld.global.u32 	%r806, [%rd7+216];
	xor.b32  	%r1057, %r1057, %r806;
$L__BB0_64:
	and.b32  	%r808, %r728, 2048;
	setp.eq.s32 	%p35, %r808, 0;
	@%p35 bra 	$L__BB0_66;
	ld.global.u32 	%r809, [%rd7+220];
	xor.b32  	%r1061, %r1061, %r809;
	ld.global.u32 	%r810, [%rd7+224];
	xor.b32  	%r1060, %r1060, %r810;
	ld.global.u32 	%r811, [%rd7+228];
	xor.b32  	%r1059, %r1059, %r811;
	ld.global.u32 	%r812, [%rd7+232];
	xor.b32  	%r1058, %r1058, %r812;
	ld.global.u32 	%r813, [%rd7+236];
	xor.b32  	%r1057, %r1057, %r813;
$L__BB0_66:
	and.b32  	%r815, %r728, 4096;
	setp.eq.s32 	%p36, %r815, 0;
	@%p36 bra 	$L__BB0_68;
	ld.global.u32 	%r816, [%rd7+240];
	xor.b32  	%r1061, %r1061, %r816;
	ld.global.u32 	%r817, [%rd7+244];
	xor.b32  	%r1060, %r1060, %r817;
	ld.global.u32 	%r818, [%rd7+248];
	xor.b32  	%r1059, %r1059, %r818;
	ld.global.u32 	%r819, [%rd7+252];
	xor.b32  	%r1058, %r1058, %r819;
	ld.global.u32 	%r820, [%rd7+256];
	xor.b32  	%r1057, %r1057, %r820;
$L__BB0_68:
	and.b32  	%r822, %r728, 8192;
	setp.eq.s32 	%p37, %r822, 0;
	@%p37 bra 	$L__BB0_70;
	ld.global.u32 	%r823, [%rd7+260];
	xor.b32  	%r1061, %r1061, %r823;
	ld.global.u32 	%r824, [%rd7+264];
	xor.b32  	%r1060, %r1060, %r824;
	ld.global.u32 	%r825, [%rd7+268];
	xor.b32  	%r1059, %r1059, %r825;
	ld.global.u32 	%r826, [%rd7+272];
	xor.b32  	%r1058, %r1058, %r826;
	ld.global.u32 	%r827, [%rd7+276];
	xor.b32  	%r1057, %r1057, %r827;
$L__BB0_70:
	and.b32  	%r829, %r728, 16384;
	setp.eq.s32 	%p38, %r829, 0;
	@%p38 bra 	$L__BB0_72;
	ld.global.u32 	%r830, [%rd7+280];
	xor.b32  	%r1061, %r1061, %r830;
	ld.global.u32 	%r831, [%rd7+284];
	xor.b32  	%r1060, %r1060, %r831;
	ld.global.u32 	%r832, [%rd7+288];
	xor.b32  	%r1059, %r1059, %r832;
	ld.global.u32 	%r833, [%rd7+292];
	xor.b32  	%r1058, %r1058, %r833;
	ld.global.u32 	%r834, [%rd7+296];
	xor.b32  	%r1057, %r1057, %r834;
$L__BB0_72:
	and.b32  	%r836, %r728, 32768;
	setp.eq.s32 	%p39, %r836, 0;
	@%p39 bra 	$L__BB0_74;
	ld.global.u32 	%r837, [%rd7+300];
	xor.b32  	%r1061, %r1061, %r837;
	ld.global.u32 	%r838, [%rd7+304];
	xor.b32  	%r1060, %r1060, %r838;
	ld.global.u32 	%r839, [%rd7+308];
	xor.b32  	%r1059, %r1059, %r839;
	ld.global.u32 	%r840, [%rd7+312];
	xor.b32  	%r1058, %r1058, %r840;
	ld.global.u32 	%r841, [%rd7+316];
	xor.b32  	%r1057, %r1057, %r841;
$L__BB0_74:
	add.s32 	%r1148, %r1148, 16;
	setp.ne.s32 	%p40, %r1148, 32;
	@%p40 bra 	$L__BB0_42;
	mad.lo.s32 	%r842, %r1142, -31, %r199;
	add.s32 	%r1142, %r842, 1;
	setp.ne.s32 	%p41, %r1142, 5;
	@%p41 bra 	$L__BB0_41;
	st.local.u32 	[%rd1+4], %r1061;
	st.local.v2.u32 	[%rd1+8], {%r1060, %r1059};
	st.local.v2.u32 	[%rd1+16], {%r1058, %r1057};
	setp.ne.s64 	%p42, %rd4, 3;
	@%p42 bra 	$L__BB0_114;
	mov.b32 	%r1057, 0;
	mov.u32 	%r1058, %r1057;
	mov.u32 	%r1059, %r1057;
	mov.u32 	%r1060, %r1057;
	mov.u32 	%r1061, %r1057;
	mov.u32 	%r1234, %r1057;
$L__BB0_78:
	mul.wide.u32 	%rd21, %r1234, 4;
	add.s64 	%rd22, %rd1, %rd21;
	ld.local.u32 	%r374, [%rd22+4];
	shl.b32 	%r375, %r1234, 5;
	mov.b32 	%r1240, 0;
$L__BB0_79:
	.pragma "nounroll";
	shr.u32 	%r845, %r374, %r1240;
	and.b32  	%r846, %r845, 1;
	setp.eq.b32 	%p43, %r846, 1;
	not.pred 	%p44, %p43;
	add.s32 	%r847, %r375, %r1240;
	mul.lo.s32 	%r848, %r847, 5;
	mul.wide.u32 	%rd23, %r848, 4;
	add.s64 	%rd8, %rd5, %rd23;
	@%p44 bra 	$L__BB0_81;
	ld.global.u32 	%r849, [%rd8];
	xor.b32  	%r1061, %r1061, %r849;
	ld.global.u32 	%r850, [%rd8+4];
	xor.b32  	%r1060, %r1060, %r850;
	ld.global.u32 	%r851, [%rd8+8];
	xor.b32  	%r1059, %r1059, %r851;
	ld.global.u32 	%r852, [%rd8+12];
	xor.b32  	%r1058, %r1058, %r852;
	ld.global.u32 	%r853, [%rd8+16];
	xor.b32  	%r1057, %r1057, %r853;
$L__BB0_81:
	and.b32  	%r855, %r845, 2;
	setp.eq.s32 	%p45, %r855, 0;
	@%p45 bra 	$L__BB0_83;
	ld.global.u32 	%r856, [%rd8+20];
	xor.b32  	%r1061, %r1061, %r856;
	ld.global.u32 	%r857, [%rd8+24];
	xor.b32  	%r1060, %r1060, %r857;
	ld.global.u32 	%r858, [%rd8+28];
	xor.b32  	%r1059, %r1059, %r858;
	ld.global.u32 	%r859, [%rd8+32];
	xor.b32  	%r1058, %r1058, %r859;
	ld.global.u32 	%r860, [%rd8+36];
	xor.b32  	%r1057, %r1057, %r860;
$L__BB0_83:
	and.b32  	%r862, %r845, 4;
	setp.eq.s32 	%p46, %r862, 0;
	@%p46 bra 	$L__BB0_85;
	ld.global.u32 	%r863, [%rd8+40];
	xor.b32  	%r1061, %r1061, %r863;
	ld.global.u32 	%r864, [%rd8+44];
	xor.b32  	%r1060, %r1060, %r864;
	ld.global.u32 	%r865, [%rd8+48];
	xor.b32  	%r1059, %r1059, %r865;
	ld.global.u32 	%r866, [%rd8+52];
	xor.b32  	%r1058, %r1058, %r866;
	ld.global.u32 	%r867, [%rd8+56];
	xor.b32  	%r1057, %r1057, %r867;
$L__BB0_85:
	and.b32  	%r869, %r845, 8;
	setp.eq.s32 	%p47, %r869, 0;
	@%p47 bra 	$L__BB0_87;
	ld.global.u32 	%r870, [%rd8+60];
	xor.b32  	%r1061, %r1061, %r870;
	ld.global.u32 	%r871, [%rd8+64];
	xor.b32  	%r1060, %r1060, %r871;
	ld.global.u32 	%r872, [%rd8+68];
	xor.b32  	%r1059, %r1059, %r872;
	ld.global.u32 	%r873, [%rd8+72];
	xor.b32  	%r1058, %r1058, %r873;
	ld.global.u32 	%r874, [%rd8+76];
	xor.b32  	%r1057, %r1057, %r874;
$L__BB0_87:
	and.b32  	%r876, %r845, 16;
	setp.eq.s32 	%p48, %r876, 0;
	@%p48 bra 	$L__BB0_89;
	ld.global.u32 	%r877, [%rd8+80];
	xor.b32  	%r1061, %r1061, %r877;
	ld.global.u32 	%r878, [%rd8+84];
	xor.b32  	%r1060, %r1060, %r878;
	ld.global.u32 	%r879, [%rd8+88];
	xor.b32  	%r1059, %r1059, %r879;
	ld.global.u32 	%r880, [%rd8+92];
	xor.b32  	%r1058, %r1058, %r880;
	ld.global.u32 	%r881, [%rd8+96];
	xor.b32  	%r1057, %r1057, %r881;
$L__BB0_89:
	and.b32  	%r883, %r845, 32;
	setp.eq.s32 	%p49, %r883, 0;
	@%p49 bra 	$L__BB0_91;
	ld.global.u32 	%r884, [%rd8+100];
	xor.b32  	%r1061, %r1061, %r884;
	ld.global.u32 	%r885, [%rd8+104];
	xor.b32  	%r1060, %r1060, %r885;
	ld.global.u32 	%r886, [%rd8+108];
	xor.b32  	%r1059, %r1059, %r886;
	ld.global.u32 	%r887, [%rd8+112];
	xor.b32  	%r1058, %r1058, %r887;
	ld.global.u32 	%r888, [%rd8+116];
	xor.b32  	%r1057, %r1057, %r888;
$L__BB0_91:
	and.b32  	%r890, %r845, 64;
	setp.eq.s32 	%p50, %r890, 0;
	@%p50 bra 	$L__BB0_93;
	ld.global.u32 	%r891, [%rd8+120];
	xor.b32  	%r1061, %r1061, %r891;
	ld.global.u32 	%r892, [%rd8+124];
	xor.b32  	%r1060, %r1060, %r892;
	ld.global.u32 	%r893, [%rd8+128];
	xor.b32  	%r1059, %r1059, %r893;
	ld.global.u32 	%r894, [%rd8+132];
	xor.b32  	%r1058, %r1058, %r894;
	ld.global.u32 	%r895, [%rd8+136];
	xor.b32  	%r1057, %r1057, %r895;
$L__BB0_93:
	and.b32  	%r897, %r845, 128;
	setp.eq.s32 	%p51, %r897, 0;
	@%p51 bra 	$L__BB0_95;
	ld.global.u32 	%r898, [%rd8+140];
	xor.b32  	%r1061, %r1061, %r898;
	ld.global.u32 	%r899, [%rd8+144];
	xor.b32  	%r1060, %r1060, %r899;
	ld.global.u32 	%r900, [%rd8+148];
	xor.b32  	%r1059, %r1059, %r900;
	ld.global.u32 	%r901, [%rd8+152];
	xor.b32  	%r1058, %r1058, %r901;
	ld.global.u32 	%r902, [%rd8+156];
	xor.b32  	%r1057, %r1057, %r902;
$L__BB0_95:
	and.b32  	%r904, %r845, 256;
	setp.eq.s32 	%p52, %r904, 0;
	@%p52 bra 	$L__BB0_97;
	ld.global.u32 	%r905, [%rd8+160];
	xor.b32  	%r1061, %r1061, %r905;
	ld.global.u32 	%r906, [%rd8+164];
	xor.b32  	%r1060, %r1060, %r906;
	ld.global.u32 	%r907, [%rd8+168];
	xor.b32  	%r1059, %r1059, %r907;
	ld.global.u32 	%r908, [%rd8+172];
	xor.b32  	%r1058, %r1058, %r908;
	ld.global.u32 	%r909, [%rd8+176];
	xor.b32  	%r1057, %r1057, %r909;
$L__BB0_97:
	and.b32  	%r911, %r845, 512;
	setp.eq.s32 	%p53, %r911, 0;
	@%p53 bra 	$L__BB0_99;
	ld.global.u32 	%r912, [%rd8+180];
	xor.b32  	%r1061, %r1061, %r912;
	ld.global.u32 	%r913, [%rd8+184];
	xor.b32  	%r1060, %r1060, %r913;
	ld.global.u32 	%r914, [%rd8+188];
	xor.b32  	%r1059, %r1059, %r914;
	ld.global.u32 	%r915, [%rd8+192];
	xor.b32  	%r1058, %r1058, %r915;
	ld.global.u32 	%r916, [%rd8+196];
	xor.b32  	%r1057, %r1057, %r916;
$L__BB0_99:
	and.b32  	%r918, %r845, 1024;
	setp.eq.s32 	%p54, %r918, 0;
	@%p54 bra 	$L__BB0_101;
	ld.global.u32 	%r919, [%rd8+200];
	xor.b32  	%r1061, %r1061, %r919;
	ld.global.u32 	%r920, [%rd8+204];
	xor.b32  	%r1060, %r1060, %r920;
	ld.global.u32 	%r921, [%rd8+208];
	xor.b32  	%r1059, %r1059, %r921;
	ld.global.u32 	%r922, [%rd8+212];
	xor.b32  	%r1058, %r1058, %r922;
	ld.global.u32 	%r923, [%rd8+216];
	xor.b32  	%r1057, %r1057, %r923;
$L__BB0_101:
	and.b32  	%r925, %r845, 2048;
	setp.eq.s32 	%p55, %r925, 0;
	@%p55 bra 	$L__BB0_103;
	ld.global.u32 	%r926, [%rd8+220];
	xor.b32  	%r1061, %r1061, %r926;
	ld.global.u32 	%r927, [%rd8+224];
	xor.b32  	%r1060, %r1060, %r927;
	ld.global.u32 	%r928, [%rd8+228];
	xor.b32  	%r1059, %r1059, %r928;
	ld.global.u32 	%r929, [%rd8+232];
	xor.b32  	%r1058, %r1058, %r929;
	ld.global.u32 	%r930, [%rd8+236];
	xor.b32  	%r1057, %r1057, %r930;
$L__BB0_103:
	and.b32  	%r932, %r845, 4096;
	setp.eq.s32 	%p56, %r932, 0;
	@%p56 bra 	$L__BB0_105;
	ld.global.u32 	%r933, [%rd8+240];
	xor.b32  	%r1061, %r1061, %r933;
	ld.global.u32 	%r934, [%rd8+244];
	xor.b32  	%r1060, %r1060, %r934;
	ld.global.u32 	%r935, [%rd8+248];
	xor.b32  	%r1059, %r1059, %r935;
	ld.global.u32 	%r936, [%rd8+252];
	xor.b32  	%r1058, %r1058, %r936;
	ld.global.u32 	%r937, [%rd8+256];
	xor.b32  	%r1057, %r1057, %r937;
$L__BB0_105:
	and.b32  	%r939, %r845, 8192;
	setp.eq.s32 	%p57, %r939, 0;
	@%p57 bra 	$L__BB0_107;
	ld.global.u32 	%r940, [%rd8+260];
	xor.b32  	%r1061, %r1061, %r940;
	ld.global.u32 	%r941, [%rd8+264];
	xor.b32  	%r1060, %r1060, %r941;
	ld.global.u32 	%r942, [%rd8+268];
	xor.b32  	%r1059, %r1059, %r942;
	ld.global.u32 	%r943, [%rd8+272];
	xor.b32  	%r1058, %r1058, %r943;
	ld.global.u32 	%r944, [%rd8+276];
	xor.b32  	%r1057, %r1057, %r944;
$L__BB0_107:
	and.b32  	%r946, %r845, 16384;
	setp.eq.s32 	%p58, %r946, 0;
	@%p58 bra 	$L__BB0_109;
	ld.global.u32 	%r947, [%rd8+280];
	xor.b32  	%r1061, %r1061, %r947;
	ld.global.u32 	%r948, [%rd8+284];
	xor.b32  	%r1060, %r1060, %r948;
	ld.global.u32 	%r949, [%rd8+288];
	xor.b32  	%r1059, %r1059, %r949;
	ld.global.u32 	%r950, [%rd8+292];
	xor.b32  	%r1058, %r1058, %r950;
	ld.global.u32 	%r951, [%rd8+296];
	xor.b32  	%r1057, %r1057, %r951;
$L__BB0_109:
	and.b32  	%r953, %r845, 32768;
	setp.eq.s32 	%p59, %r953, 0;
	@%p59 bra 	$L__BB0_111;
	ld.global.u32 	%r954, [%rd8+300];
	xor.b32  	%r1061, %r1061, %r954;
	ld.global.u32 	%r955, [%rd8+304];
	xor.b32  	%r1060, %r1060, %r955;
	ld.global.u32 	%r956, [%rd8+308];
	xor.b32  	%r1059, %r1059, %r956;
	ld.global.u32 	%r957, [%rd8+312];
	xor.b32  	%r1058, %r1058, %r957;
	ld.global.u32 	%r958, [%rd8+316];
	xor.b32  	%r1057, %r1057, %r958;
$L__BB0_111:
	add.s32 	%r1240, %r1240, 16;
	setp.ne.s32 	%p60, %r1240, 32;
	@%p60 bra 	$L__BB0_79;
	mad.lo.s32 	%r959, %r1234, -31, %r375;
	add.s32 	%r1234, %r959, 1;
	setp.ne.s32 	%p61, %r1234, 5;
	@%p61 bra 	$L__BB0_78;
	st.local.u32 	[%rd1+4], %r1061;
	st.local.v2.u32 	[%rd1+8], {%r1060, %r1059};
	st.local.v2.u32 	[%rd1+16], {%r1058, %r1057};
$L__BB0_114:
	shr.u64 	%rd31, %rd3, 2;
	add.s32 	%r1044, %r1044, 1;
	setp.gt.u64 	%p62, %rd3, 3;
	@%p62 bra 	$L__BB0_2;
$L__BB0_115:
	mov.f32 	%f340, 0f00000000;
	mov.f32 	%f345, 0f3F800000;
	mov.b32 	%r1337, 0;
$L__BB0_116:
	mov.u32 	%r560, %r1061;
	mov.u32 	%r1061, %r1060;
	mov.u32 	%r1060, %r1059;
	mov.u32 	%r1059, %r1058;
	mov.u32 	%r1058, %r1057;
	shr.u32 	%r961, %r560, 2;
	xor.b32  	%r962, %r961, %r560;
	shl.b32 	%r963, %r1058, 4;
	shl.b32 	%r964, %r962, 1;
	xor.b32  	%r965, %r964, %r963;
	xor.b32  	%r966, %r965, %r962;
	xor.b32  	%r1057, %r966, %r1058;
	add.s32 	%r1331, %r1331, 362437;
	add.s32 	%r967, %r1057, %r1331;
	cvt.rn.f32.u32 	%f67, %r967;
	fma.rn.f32 	%f5, %f67, 0f2F800000, 0f2F000000;
	abs.f32 	%f6, %f5;
	setp.eq.f32 	%p63, %f5, 0f3F800000;
	mov.f32 	%f341, 0f3F800000;
	@%p63 bra 	$L__BB0_121;
	setp.num.f32 	%p64, %f6, %f6;
	@%p64 bra 	$L__BB0_119;
	mov.f32 	%f123, 0f40000000;
	add.rn.f32 	%f341, %f5, %f123;
	bra.uni 	$L__BB0_121;
$L__BB0_119:
	setp.lt.f32 	%p65, %f6, 0f00800000;
	mul.f32 	%f68, %f6, 0f4B800000;
	selp.f32 	%f69, %f68, %f6, %p65;
	mov.b32 	%r968, %f69;
	add.s32 	%r969, %r968, -1060439283;
	and.b32  	%r970, %r969, -8388608;
	sub.s32 	%r971, %r968, %r970;
	mov.b32 	%f70, %r971;
	cvt.rn.f32.s32 	%f71, %r970;
	selp.f32 	%f72, 0fC1C00000, 0f00000000, %p65;
	fma.rn.f32 	%f73, %f71, 0f34000000, %f72;
	add.f32 	%f74, %f70, 0fBF800000;
	add.f32 	%f75, %f70, 0f3F800000;
	rcp.approx.ftz.f32 	%f76, %f75;
	add.f32 	%f77, %f74, %f74;
	mul.f32 	%f78, %f77, %f76;
	mul.f32 	%f79, %f78, %f78;
	neg.f32 	%f80, %f78;
	sub.f32 	%f81, %f74, %f78;
	add.f32 	%f82, %f81, %f81;
	fma.rn.f32 	%f83, %f80, %f74, %f82;
	mul.rn.f32 	%f84, %f76, %f83;
	fma.rn.f32 	%f85, %f79, 0f3A2C32E4, 0f3B52E7DB;
	fma.rn.f32 	%f86, %f85, %f79, 0f3C93BB73;
	fma.rn.f32 	%f87, %f86, %f79, 0f3DF6384F;
	mul.rn.f32 	%f88, %f87, %f79;
	fma.rn.f32 	%f89, %f78, 0f3FB8AA3B, %f73;
	mul.f32 	%f90, %f88, 0f40400000;
	sub.f32 	%f91, %f73, %f89;
	fma.rn.f32 	%f92, %f78, 0f3FB8AA3B, %f91;
	fma.rn.f32 	%f93, %f84, 0f3FB8AA3B, %f92;
	fma.rn.f32 	%f94, %f78, 0f32A55E34, %f93;
	fma.rn.f32 	%f95, %f90, %f84, %f94;
	fma.rn.f32 	%f96, %f88, %f78, %f95;
	add.rn.f32 	%f97, %f89, %f96;
	mov.f32 	%f98, 0f40000000;
	mul.rn.f32 	%f99, %f97, %f98;
	cvt.rni.f32.f32 	%f100, %f99;
	sub.f32 	%f101, %f99, %f100;
	neg.f32 	%f102, %f99;
	fma.rn.f32 	%f103, %f97, 0f40000000, %f102;
	neg.f32 	%f104, %f89;
	add.rn.f32 	%f105, %f97, %f104;
	neg.f32 	%f106, %f105;
	add.rn.f32 	%f107, %f96, %f106;
	fma.rn.f32 	%f108, %f107, 0f40000000, %f103;
	add.f32 	%f109, %f101, %f108;
	setp.gt.f32 	%p66, %f100, 0f00000000;
	selp.b32 	%r972, 0, -2097152000, %p66;
	setp.neu.f32 	%p67, %f5, 0f00000000;
	setp.neu.f32 	%p68, %f6, 0f7F800000;
	setp.lt.f32 	%p69, %f99, 0f00000000;
	selp.f32 	%f110, 0f00000000, 0f7F800000, %p69;
	abs.f32 	%f111, %f99;
	setp.gt.f32 	%p70, %f111, 0f43180000;
	cvt.rzi.s32.f32 	%r973, %f100;
	shl.b32 	%r974, %r973, 23;
	sub.s32 	%r975, %r974, %r972;
	mov.b32 	%f112, %r975;
	add.s32 	%r976, %r972, 2130706432;
	mov.b32 	%f113, %r976;
	fma.rn.f32 	%f114, %f109, 0f391FCB8E, 0f3AAF85ED;
	fma.rn.f32 	%f115, %f114, %f109, 0f3C1D9856;
	fma.rn.f32 	%f116, %f115, %f109, 0f3D6357BB;
	fma.rn.f32 	%f117, %f116, %f109, 0f3E75FDEC;
	fma.rn.f32 	%f118, %f117, %f109, 0f3F317218;
	fma.rn.f32 	%f119, %f118, %f109, 0f3F800000;
	mul.f32 	%f120, %f119, %f113;
	mul.f32 	%f121, %f120, %f112;
	selp.f32 	%f341, %f110, %f121, %p70;
	and.pred  	%p71, %p67, %p68;
	@%p71 bra 	$L__BB0_121;
	add.f32 	%f122, %f5, %f5;
	mov.b32 	%r977, %f122;
	and.b32  	%r978, %r977, 2147483647;
	mov.b32 	%f341, %r978;
$L__BB0_121:
	add.f32 	%f340, %f340, %f341;
	mul.f32 	%f124, %f345, %f2;
	mul.f32 	%f125, %f5, %f1;
	fma.rn.f32 	%f126, %f125, 0f3BBB989D, 0f3F000000;
	cvt.sat.f32.f32 	%f127, %f126;
	mov.f32 	%f128, 0f4B400001;
	mov.f32 	%f129, 0f437C0000;
	fma.rm.f32 	%f130, %f127, %f129, %f128;
	add.f32 	%f131, %f130, 0fCB40007F;
	neg.f32 	%f132, %f131;
	fma.rn.f32 	%f133, %f125, 0f3FB8AA3B, %f132;
	fma.rn.f32 	%f134, %f125, 0f32A57060, %f133;
	mov.b32 	%r979, %f130;
	shl.b32 	%r980, %r979, 23;
	mov.b32 	%f135, %r980;
	ex2.approx.ftz.f32 	%f136, %f134;
	mul.f32 	%f137, %f136, %f135;
	mul.f32 	%f345, %f124, %f137;
	add.s32 	%r1337, %r1337, 1;
	setp.ne.s32 	%p72, %r1337, 10;
	@%p72 bra 	$L__BB0_116;
	add.f32 	%f139, %f340, 0f3F800000;
	rcp.rn.f32 	%f346, %f139;
	div.rn.f32 	%f14, %f346, %f345;
	add.f32 	%f353, %f14, 0f00000000;
	abs.f32 	%f16, %f14;
	setp.eq.f32 	%p73, %f14, 0f3F800000;
	mov.f32 	%f342, 0f3F800000;
	@%p73 bra 	$L__BB0_127;
	setp.num.f32 	%p74, %f16, %f16;
	@%p74 bra 	$L__BB0_125;
	mov.f32 	%f195, 0f40000000;
	add.rn.f32 	%f342, %f14, %f195;
	bra.uni 	$L__BB0_127;
$L__BB0_125:
	setp.lt.f32 	%p75, %f16, 0f00800000;
	mul.f32 	%f140, %f16, 0f4B800000;
	selp.f32 	%f141, %f140, %f16, %p75;
	mov.b32 	%r981, %f141;
	add.s32 	%r982, %r981, -1060439283;
	and.b32  	%r983, %r982, -8388608;
	sub.s32 	%r984, %r981, %r983;
	mov.b32 	%f142, %r984;
	cvt.rn.f32.s32 	%f143, %r983;
	selp.f32 	%f144, 0fC1C00000, 0f00000000, %p75;
	fma.rn.f32 	%f145, %f143, 0f34000000, %f144;
	add.f32 	%f146, %f142, 0fBF800000;
	add.f32 	%f147, %f142, 0f3F800000;
	rcp.approx.ftz.f32 	%f148, %f147;
	add.f32 	%f149, %f146, %f146;
	mul.f32 	%f150, %f149, %f148;
	mul.f32 	%f151, %f150, %f150;
	neg.f32 	%f152, %f150;
	sub.f32 	%f153, %f146, %f150;
	add.f32 	%f154, %f153, %f153;
	fma.rn.f32 	%f155, %f152, %f146, %f154;
	mul.rn.f32 	%f156, %f148, %f155;
	fma.rn.f32 	%f157, %f151, 0f3A2C32E4, 0f3B52E7DB;
	fma.rn.f32 	%f158, %f157, %f151, 0f3C93BB73;
	fma.rn.f32 	%f159, %f158, %f151, 0f3DF6384F;
	mul.rn.f32 	%f160, %f159, %f151;
	fma.rn.f32 	%f161, %f150, 0f3FB8AA3B, %f145;
	mul.f32 	%f162, %f160, 0f40400000;
	sub.f32 	%f163, %f145, %f161;
	fma.rn.f32 	%f164, %f150, 0f3FB8AA3B, %f163;
	fma.rn.f32 	%f165, %f156, 0f3FB8AA3B, %f164;
	fma.rn.f32 	%f166, %f150, 0f32A55E34, %f165;
	fma.rn.f32 	%f167, %f162, %f156, %f166;
	fma.rn.f32 	%f168, %f160, %f150, %f167;
	add.rn.f32 	%f169, %f161, %f168;
	mov.f32 	%f170, 0f40000000;
	mul.rn.f32 	%f171, %f169, %f170;
	cvt.rni.f32.f32 	%f172, %f171;
	sub.f32 	%f173, %f171, %f172;
	neg.f32 	%f174, %f171;
	fma.rn.f32 	%f175, %f169, 0f40000000, %f174;
	neg.f32 	%f176, %f161;
	add.rn.f32 	%f177, %f169, %f176;
	neg.f32 	%f178, %f177;
	add.rn.f32 	%f179, %f168, %f178;
	fma.rn.f32 	%f180, %f179, 0f40000000, %f175;
	add.f32 	%f181, %f173, %f180;
	setp.gt.f32 	%p76, %f172, 0f00000000;
	selp.b32 	%r985, 0, -2097152000, %p76;
	setp.neu.f32 	%p77, %f14, 0f00000000;
	setp.neu.f32 	%p78, %f16, 0f7F800000;
	setp.lt.f32 	%p79, %f171, 0f00000000;
	selp.f32 	%f182, 0f00000000, 0f7F800000, %p79;
	abs.f32 	%f183, %f171;
	setp.gt.f32 	%p80, %f183, 0f43180000;
	cvt.rzi.s32.f32 	%r986, %f172;
	shl.b32 	%r987, %r986, 23;
	sub.s32 	%r988, %r987, %r985;
	mov.b32 	%f184, %r988;
	add.s32 	%r989, %r985, 2130706432;
	mov.b32 	%f185, %r989;
	fma.rn.f32 	%f186, %f181, 0f391FCB8E, 0f3AAF85ED;
	fma.rn.f32 	%f187, %f186, %f181, 0f3C1D9856;
	fma.rn.f32 	%f188, %f187, %f181, 0f3D6357BB;
	fma.rn.f32 	%f189, %f188, %f181, 0f3E75FDEC;
	fma.rn.f32 	%f190, %f189, %f181, 0f3F317218;
	fma.rn.f32 	%f191, %f190, %f181, 0f3F800000;
	mul.f32 	%f192, %f191, %f185;
	mul.f32 	%f193, %f192, %f184;
	selp.f32 	%f342, %f182, %f193, %p80;
	and.pred  	%p81, %p77, %p78;
	@%p81 bra 	$L__BB0_127;
	add.f32 	%f194, %f14, %f14;
	mov.b32 	%r990, %f194;
	and.b32  	%r991, %r990, 2147483647;
	mov.b32 	%f342, %r991;
$L__BB0_127:
	add.f32 	%f354, %f342, 0f00000000;
	mov.u32 	%r992, %nctaid.x;
	mul.lo.s32 	%r565, %r1357, %r992;
	sub.s32 	%r566, %r598, %r565;
	setp.ge.u32 	%p82, %r1344, %r566;
	@%p82 bra 	$L__BB0_144;
	add.s32 	%r1338, %r5, -634508854;
$L__BB0_129:
	mov.f32 	%f25, %f346;
	mov.f32 	%f24, %f345;
	mov.u32 	%r568, %r1338;
	mov.f32 	%f348, 0f00000000;
	mov.f32 	%f345, 0f3F800000;
	mov.b32 	%r1345, 362437;
	mov.u32 	%r1346, %r1057;
	mov.u32 	%r1347, %r1058;
	mov.u32 	%r1348, %r1059;
	mov.u32 	%r1349, %r1060;
$L__BB0_130:
	mov.u32 	%r580, %r1061;
	mov.u32 	%r1061, %r1349;
	mov.u32 	%r1349, %r1348;
	mov.u32 	%r1348, %r1347;
	mov.u32 	%r1347, %r1346;
	shr.u32 	%r994, %r580, 2;
	xor.b32  	%r995, %r994, %r580;
	shl.b32 	%r996, %r1347, 4;
	shl.b32 	%r997, %r995, 1;
	xor.b32  	%r998, %r997, %r996;
	xor.b32  	%r999, %r998, %r995;
	xor.b32  	%r1346, %r999, %r1347;
	add.s32 	%r1000, %r568, %r1345;
	add.s32 	%r1001, %r1000, %r1346;
	cvt.rn.f32.u32 	%f199, %r1001;
	fma.rn.f32 	%f28, %f199, 0f2F800000, 0f2F000000;
	abs.f32 	%f29, %f28;
	setp.eq.f32 	%p83, %f28, 0f3F800000;
	mov.f32 	%f349, 0f3F800000;
	@%p83 bra 	$L__BB0_135;
	setp.num.f32 	%p84, %f29, %f29;
	@%p84 bra 	$L__BB0_133;
	mov.f32 	%f255, 0f40000000;
	add.rn.f32 	%f349, %f28, %f255;
	bra.uni 	$L__BB0_135;
$L__BB0_133:
	setp.lt.f32 	%p85, %f29, 0f00800000;
	mul.f32 	%f200, %f29, 0f4B800000;
	selp.f32 	%f201, %f200, %f29, %p85;
	mov.b32 	%r1002, %f201;
	add.s32 	%r1003, %r1002, -1060439283;
	and.b32  	%r1004, %r1003, -8388608;
	sub.s32 	%r1005, %r1002, %r1004;
	mov.b32 	%f202, %r1005;
	cvt.rn.f32.s32 	%f203, %r1004;
	selp.f32 	%f204, 0fC1C00000, 0f00000000, %p85;
	fma.rn.f32 	%f205, %f203, 0f34000000, %f204;
	add.f32 	%f206, %f202, 0fBF800000;
	add.f32 	%f207, %f202, 0f3F800000;
	rcp.approx.ftz.f32 	%f208, %f207;
	add.f32 	%f209, %f206, %f206;
	mul.f32 	%f210, %f209, %f208;
	mul.f32 	%f211, %f210, %f210;
	neg.f32 	%f212, %f210;
	sub.f32 	%f213, %f206, %f210;
	add.f32 	%f214, %f213, %f213;
	fma.rn.f32 	%f215, %f212, %f206, %f214;
	mul.rn.f32 	%f216, %f208, %f215;
	fma.rn.f32 	%f217, %f211, 0f3A2C32E4, 0f3B52E7DB;
	fma.rn.f32 	%f218, %f217, %f211, 0f3C93BB73;
	fma.rn.f32 	%f219, %f218, %f211, 0f3DF6384F;
	mul.rn.f32 	%f220, %f219, %f211;
	fma.rn.f32 	%f221, %f210, 0f3FB8AA3B, %f205;
	mul.f32 	%f222, %f220, 0f40400000;
	sub.f32 	%f223, %f205, %f221;
	fma.rn.f32 	%f224, %f210, 0f3FB8AA3B, %f223;
	fma.rn.f32 	%f225, %f216, 0f3FB8AA3B, %f224;
	fma.rn.f32 	%f226, %f210, 0f32A55E34, %f225;
	fma.rn.f32 	%f227, %f222, %f216, %f226;
	fma.rn.f32 	%f228, %f220, %f210, %f227;
	add.rn.f32 	%f229, %f221, %f228;
	mov.f32 	%f230, 0f40000000;
	mul.rn.f32 	%f231, %f229, %f230;
	cvt.rni.f32.f32 	%f232, %f231;
	sub.f32 	%f233, %f231, %f232;
	neg.f32 	%f234, %f231;
	fma.rn.f32 	%f235, %f229, 0f40000000, %f234;
	neg.f32 	%f236, %f221;
	add.rn.f32 	%f237, %f229, %f236;
	neg.f32 	%f238, %f237;
	add.rn.f32 	%f239, %f228, %f238;
	fma.rn.f32 	%f240, %f239, 0f40000000, %f235;
	add.f32 	%f241, %f233, %f240;
	setp.gt.f32 	%p86, %f232, 0f00000000;
	selp.b32 	%r1006, 0, -2097152000, %p86;
	setp.neu.f32 	%p87, %f28, 0f00000000;
	setp.neu.f32 	%p88, %f29, 0f7F800000;
	setp.lt.f32 	%p89, %f231, 0f00000000;
	selp.f32 	%f242, 0f00000000, 0f7F800000, %p89;
	abs.f32 	%f243, %f231;
	setp.gt.f32 	%p90, %f243, 0f43180000;
	cvt.rzi.s32.f32 	%r1007, %f232;
	shl.b32 	%r1008, %r1007, 23;
	sub.s32 	%r1009, %r1008, %r1006;
	mov.b32 	%f244, %r1009;
	add.s32 	%r1010, %r1006, 2130706432;
	mov.b32 	%f245, %r1010;
	fma.rn.f32 	%f246, %f241, 0f391FCB8E, 0f3AAF85ED;
	fma.rn.f32 	%f247, %f246, %f241, 0f3C1D9856;
	fma.rn.f32 	%f248, %f247, %f241, 0f3D6357BB;
	fma.rn.f32 	%f249, %f248, %f241, 0f3E75FDEC;
	fma.rn.f32 	%f250, %f249, %f241, 0f3F317218;
	fma.rn.f32 	%f251, %f250, %f241, 0f3F800000;
	mul.f32 	%f252, %f251, %f245;
	mul.f32 	%f253, %f252, %f244;
	selp.f32 	%f349, %f242, %f253, %p90;
	and.pred  	%p91, %p87, %p88;
	@%p91 bra 	$L__BB0_135;
	add.f32 	%f254, %f28, %f28;
	mov.b32 	%r1011, %f254;
	and.b32  	%r1012, %r1011, 2147483647;
	mov.b32 	%f349, %r1012;
$L__BB0_135:
	add.f32 	%f348, %f348, %f349;
	mul.f32 	%f256, %f345, %f2;
	mul.f32 	%f257, %f28, %f1;
	fma.rn.f32 	%f258, %f257, 0f3BBB989D, 0f3F000000;
	cvt.sat.f32.f32 	%f259, %f258;
	mov.f32 	%f260, 0f4B400001;
	mov.f32 	%f261, 0f437C0000;
	fma.rm.f32 	%f262, %f259, %f261, %f260;
	add.f32 	%f263, %f262, 0fCB40007F;
	neg.f32 	%f264, %f263;
	fma.rn.f32 	%f265, %f257, 0f3FB8AA3B, %f264;
	fma.rn.f32 	%f266, %f257, 0f32A57060, %f265;
	mov.b32 	%r1013, %f262;
	shl.b32 	%r1014, %r1013, 23;
	mov.b32 	%f267, %r1014;
	ex2.approx.ftz.f32 	%f268, %f266;
	mul.f32 	%f269, %f268, %f267;
	mul.f32 	%f345, %f256, %f269;
	add.s32 	%r1345, %r1345, 362437;
	setp.ne.s32 	%p92, %r1345, 3986807;
	@%p92 bra 	$L__BB0_130;
	add.f32 	%f270, %f348, 0f3F800000;
	rcp.rn.f32 	%f346, %f270;
	setp.gt.f32 	%p93, %f345, %f24;
	add.s32 	%r1338, %r568, 3624370;
	mov.u32 	%r1057, %r1346;
	mov.u32 	%r1058, %r1347;
	mov.u32 	%r1059, %r1348;
	mov.u32 	%r1060, %r1349;
	@%p93 bra 	$L__BB0_138;
	shr.u32 	%r1015, %r1061, 2;
	xor.b32  	%r1016, %r1015, %r1061;
	shl.b32 	%r1017, %r1346, 4;
	shl.b32 	%r1018, %r1016, 1;
	xor.b32  	%r1019, %r1018, %r1017;
	xor.b32  	%r1020, %r1019, %r1016;
	xor.b32  	%r1057, %r1020, %r1346;
	add.s32 	%r1338, %r568, 3986807;
	add.s32 	%r1021, %r1057, %r1338;
	cvt.rn.f32.u32 	%f271, %r1021;
	fma.rn.f32 	%f272, %f271, 0f2F800000, 0f2F000000;
	div.rn.f32 	%f273, %f345, %f24;
	setp.lt.f32 	%p94, %f272, %f273;
	selp.f32 	%f346, %f346, %f25, %p94;
	selp.f32 	%f345, %f345, %f24, %p94;
	mov.u32 	%r1058, %r1346;
	mov.u32 	%r1059, %r1347;
	mov.u32 	%r1060, %r1348;
	mov.u32 	%r1061, %r1349;
$L__BB0_138:
	div.rn.f32 	%f41, %f346, %f345;
	add.f32 	%f353, %f353, %f41;
	abs.f32 	%f43, %f41;
	setp.eq.f32 	%p95, %f41, 0f3F800000;
	mov.f32 	%f352, 0f3F800000;
	@%p95 bra 	$L__BB0_143;
	setp.num.f32 	%p96, %f43, %f43;
	@%p96 bra 	$L__BB0_141;
	mov.f32 	%f330, 0f40000000;
	add.rn.f32 	%f352, %f41, %f330;
	bra.uni 	$L__BB0_143;
$L__BB0_141:
	setp.lt.f32 	%p97, %f43, 0f00800000;
	mul.f32 	%f275, %f43, 0f4B800000;
	selp.f32 	%f276, %f275, %f43, %p97;
	mov.b32 	%r1022, %f276;
	add.s32 	%r1023, %r1022, -1060439283;
	and.b32  	%r1024, %r1023, -8388608;
	sub.s32 	%r1025, %r1022, %r1024;
	mov.b32 	%f277, %r1025;
	cvt.rn.f32.s32 	%f278, %r1024;
	selp.f32 	%f279, 0fC1C00000, 0f00000000, %p97;
	fma.rn.f32 	%f280, %f278, 0f34000000, %f279;
	add.f32 	%f281, %f277, 0fBF800000;
	add.f32 	%f282, %f277, 0f3F800000;
	rcp.approx.ftz.f32 	%f283, %f282;
	add.f32 	%f284, %f281, %f281;
	mul.f32 	%f285, %f284, %f283;
	mul.f32 	%f286, %f285, %f285;
	neg.f32 	%f287, %f285;
	sub.f32 	%f288, %f281, %f285;
	add.f32 	%f289, %f288, %f288;
	fma.rn.f32 	%f290, %f287, %f281, %f289;
	mul.rn.f32 	%f291, %f283, %f290;
	fma.rn.f32 	%f292, %f286, 0f3A2C32E4, 0f3B52E7DB;
	fma.rn.f32 	%f293, %f292, %f286, 0f3C93BB73;
	fma.rn.f32 	%f294, %f293, %f286, 0f3DF6384F;
	mul.rn.f32 	%f295, %f294, %f286;
	fma.rn.f32 	%f296, %f285, 0f3FB8AA3B, %f280;
	mul.f32 	%f297, %f295, 0f40400000;
	sub.f32 	%f298, %f280, %f296;
	fma.rn.f32 	%f299, %f285, 0f3FB8AA3B, %f298;
	fma.rn.f32 	%f300, %f291, 0f3FB8AA3B, %f299;
	fma.rn.f32 	%f301, %f285, 0f32A55E34, %f300;
	fma.rn.f32 	%f302, %f297, %f291, %f301;
	fma.rn.f32 	%f303, %f295, %f285, %f302;
	add.rn.f32 	%f304, %f296, %f303;
	mov.f32 	%f305, 0f40000000;
	mul.rn.f32 	%f306, %f304, %f305;
	cvt.rni.f32.f32 	%f307, %f306;
	sub.f32 	%f308, %f306, %f307;
	neg.f32 	%f309, %f306;
	fma.rn.f32 	%f310, %f304, 0f40000000, %f309;
	neg.f32 	%f311, %f296;
	add.rn.f32 	%f312, %f304, %f311;
	neg.f32 	%f313, %f312;
	add.rn.f32 	%f314, %f303, %f313;
	fma.rn.f32 	%f315, %f314, 0f40000000, %f310;
	add.f32 	%f316, %f308, %f315;
	setp.gt.f32 	%p98, %f307, 0f00000000;
	selp.b32 	%r1026, 0, -2097152000, %p98;
	setp.neu.f32 	%p99, %f41, 0f00000000;
	setp.neu.f32 	%p100, %f43, 0f7F800000;
	setp.lt.f32 	%p101, %f306, 0f00000000;
	selp.f32 	%f317, 0f00000000, 0f7F800000, %p101;
	abs.f32 	%f318, %f306;
	setp.gt.f32 	%p102, %f318, 0f43180000;
	cvt.rzi.s32.f32 	%r1027, %f307;
	shl.b32 	%r1028, %r1027, 23;
	sub.s32 	%r1029, %r1028, %r1026;
	mov.b32 	%f319, %r1029;
	add.s32 	%r1030, %r1026, 2130706432;
	mov.b32 	%f320, %r1030;
	fma.rn.f32 	%f321, %f316, 0f391FCB8E, 0f3AAF85ED;
	fma.rn.f32 	%f322, %f321, %f316, 0f3C1D9856;
	fma.rn.f32 	%f323, %f322, %f316, 0f3D6357BB;
	fma.rn.f32 	%f324, %f323, %f316, 0f3E75FDEC;
	fma.rn.f32 	%f325, %f324, %f316, 0f3F317218;
	fma.rn.f32 	%f326, %f325, %f316, 0f3F800000;
	mul.f32 	%f327, %f326, %f320;
	mul.f32 	%f328, %f327, %f319;
	selp.f32 	%f352, %f317, %f328, %p102;
	and.pred  	%p103, %p99, %p100;
	@%p103 bra 	$L__BB0_143;
	add.f32 	%f329, %f41, %f41;
	mov.b32 	%r1031, %f329;
	and.b32  	%r1032, %r1031, 2147483647;
	mov.b32 	%f352, %r1032;
$L__BB0_143:
	add.f32 	%f354, %f354, %f352;
	add.s32 	%r1344, %r1344, %r565;
	setp.lt.u32 	%p104, %r1344, %r566;
	@%p104 bra 	$L__BB0_129;
$L__BB0_144:
	shl.b32 	%r1033, %r1357, 2;
	mov.u32 	%r1034, cache;
	add.s32 	%r593, %r1034, %r1033;
	shl.b32 	%r1035, %r3, 2;
	add.s32 	%r594, %r1034, %r1035;
	st.shared.f32 	[%r594], %f353;
	add.s32 	%r595, %r593, %r1035;
	st.shared.f32 	[%r595], %f354;
	bar.sync 	0;
	setp.lt.u32 	%p105, %r1357, 2;
	@%p105 bra 	$L__BB0_148;
$L__BB0_145:
	shr.u32 	%r597, %r1357, 1;
	setp.ge.u32 	%p106, %r3, %r597;
	@%p106 bra 	$L__BB0_147;
	shl.b32 	%r1036, %r597, 2;
	add.s32 	%r1037, %r594, %r1036;
	ld.shared.f32 	%f331, [%r1037];
	ld.shared.f32 	%f332, [%r594];
	add.f32 	%f333, %f331, %f332;
	st.shared.f32 	[%r594], %f333;
	add.s32 	%r1038, %r595, %r1036;
	ld.shared.f32 	%f334, [%r1038];
	ld.shared.f32 	%f335, [%r595];
	add.f32 	%f336, %f334, %f335;
	st.shared.f32 	[%r595], %f336;
$L__BB0_147:
	bar.sync 	0;
	setp.gt.u32 	%p107, %r1357, 3;
	mov.u32 	%r1357, %r597;
	@%p107 bra 	$L__BB0_145;
$L__BB0_148:
	setp.ne.s32 	%p108, %r3, 0;
	@%p108 bra 	$L__BB0_150;
	ld.param.u64 	%rd30, [_Z10MetropolisifPfS_j_param_3];
	ld.param.u64 	%rd29, [_Z10MetropolisifPfS_j_param_2];
	ld.shared.f32 	%f337, [cache];
	cvta.to.global.u64 	%rd24, %rd29;
	mul.wide.u32 	%rd25, %r2, 4;
	add.s64 	%rd26, %rd24, %rd25;
	st.global.f32 	[%rd26], %f337;
	ld.shared.f32 	%f338, [%r593];
	cvta.to.global.u64 	%rd27, %rd30;
	add.s64 	%rd28, %rd27, %rd25;
	st.global.f32 	[%rd28], %f338;
$L__BB0_150:
	ret;

}


// ===== COMPILED SASS (sm_100) =====

	.target	sm_100

	.elftype	@"ET_EXEC"


//--------------------- .note.nv.tkinfo           --------------------------
	.section	.note.nv.tkinfo,"",@"SHT_NOTE"
	.sectionflags	@"SHF_NOTE_NV_TKINFO"
	.tkinfo
        /*0018*/ 	.word	0x00000002
        /*0030*/ 	.string	""
        /*0030*/ 	.string	"ptxas"
        /*0030*/ 	.string	"Cuda compilation tools, release 13.0, V13.0.88"
        /*0030*/ 	.string	"Build cuda_13.0.r13.0/compiler.36424714_0"
        /*0030*/ 	.string	"-arch sm_100 -m 64 "



//--------------------- .note.nv.cuinfo           --------------------------
	.section	.note.nv.cuinfo,"",@"SHT_NOTE"
	.sectionflags	@"SHF_NOTE_NV_CUINFO"
        /*0018*/ 	.short	0x0002
        /*001a*/ 	.short	0x0064
        /*001c*/ 	.short	0x0082
	.zero		2


//--------------------- .nv.info                  --------------------------
	.section	.nv.info,"",@"SHT_CUDA_INFO"
	.align	4


	//----- nvinfo : EIATTR_REGCOUNT
	.align		4
        /*0000*/ 	.byte	0x04, 0x2f
        /*0002*/ 	.short	(.L_10 - .L_9)
	.align		4
.L_9:
        /*0004*/ 	.word	index@(_Z10MetropolisifPfS_j)
        /*0008*/ 	.word	0x00000020


	//----- nvinfo : EIATTR_FRAME_SIZE
	.align		4
.L_10:
        /*000c*/ 	.byte	0x04, 0x11
        /*000e*/ 	.short	(.L_12 - .L_11)
	.align		4
.L_11:
        /*0010*/ 	.word	index@($__internal_2_$__cuda_sm3x_div_rn_noftz_f32_slowpath)
        /*0014*/ 	.word	0x00000030


	//----- nvinfo : EIATTR_FRAME_SIZE
	.align		4
.L_12:
        /*0018*/ 	.byte	0x04, 0x11
        /*001a*/ 	.short	(.L_14 - .L_13)
	.align		4
.L_13:
        /*001c*/ 	.word	index@($__internal_1_$__cuda_sm20_rcp_rn_f32_slowpath)
        /*0020*/ 	.word	0x00000030


	//----- nvinfo : EIATTR_FRAME_SIZE
	.align		4
.L_14:
        /*0024*/ 	.byte	0x04, 0x11
        /*0026*/ 	.short	(.L_16 - .L_15)
	.align		4
.L_15:
        /*0028*/ 	.word	index@($__internal_0_$__cuda_sm20_div_rn_f64_full)
        /*002c*/ 	.word	0x00000030


	//----- nvinfo : EIATTR_FRAME_SIZE
	.align		4
.L_16:
        /*0030*/ 	.byte	0x04, 0x11
        /*0032*/ 	.short	(.L_18 - .L_17)
	.align		4
.L_17:
        /*0034*/ 	.word	index@(_Z10MetropolisifPfS_j)
        /*0038*/ 	.word	0x00000030


	//----- nvinfo : EIATTR_MIN_STACK_SIZE
	.align		4
.L_18:
        /*003c*/ 	.byte	0x04, 0x12
        /*003e*/ 	.short	(.L_20 - .L_19)
	.align		4
.L_19:
        /*0040*/ 	.word	index@(_Z10MetropolisifPfS_j)
        /*0044*/ 	.word	0x00000030
.L_20:


//--------------------- .nv.compat                --------------------------
	.section	.nv.compat,"",@"SHT_CUDA_COMPAT_INFO"
	.align	4
        /*0000*/ 	.byte	0x02, 0x09, 0x00, 0x00, 0x02, 0x02, 0x01, 0x00, 0x02, 0x05, 0x05, 0x00, 0x03, 0x07, 0x01, 0x01
        /*0010*/ 	.byte	0x02, 0x03, 0x00, 0x00, 0x02, 0x06, 0x01, 0x00, 0x04, 0x0b, 0x08, 0x00, 0x01, 0x00, 0x00, 0x00
        /*0020*/ 	.byte	0x00, 0x00, 0x00, 0x00


//--------------------- .nv.info._Z10MetropolisifPfS_j --------------------------
	.section	.nv.info._Z10MetropolisifPfS_j,"",@"SHT_CUDA_INFO"
	.sectionflags	@""
	.align	4


	//----- nvinfo : EIATTR_CUDA_API_VERSION
	.align		4
        /*0000*/ 	.byte	0x04, 0x37
        /*0002*/ 	.short	(.L_22 - .L_21)
.L_21:
        /*0004*/ 	.word	0x00000082


	//----- nvinfo : EIATTR_KPARAM_INFO
	.align		4
.L_22:
        /*0008*/ 	.byte	0x04, 0x17
        /*000a*/ 	.short	(.L_24 - .L_23)
.L_23:
        /*000c*/ 	.word	0x00000000
        /*0010*/ 	.short	0x0004
        /*0012*/ 	.short	0x0018
        /*0014*/ 	.byte	0x00, 0xf0, 0x11, 0x00


	//----- nvinfo : EIATTR_KPARAM_INFO
	.align		4
.L_24:
        /*0018*/ 	.byte	0x04, 0x17
        /*001a*/ 	.short	(.L_26 - .L_25)
.L_25:
        /*001c*/ 	.word	0x00000000
        /*0020*/ 	.short	0x0003
        /*0022*/ 	.short	0x0010
        /*0024*/ 	.byte	0x00, 0xf5, 0x21, 0x00


	//----- nvinfo : EIATTR_KPARAM_INFO
	.align		4
.L_26:
        /*0028*/ 	.byte	0x04, 0x17
        /*002a*/ 	.short	(.L_28 - .L_27)
.L_27:
        /*002c*/ 	.word	0x00000000
        /*0030*/ 	.short	0x0002
        /*0032*/ 	.short	0x0008
        /*0034*/ 	.byte	0x00, 0xf5, 0x21, 0x00


	//----- nvinfo : EIATTR_KPARAM_INFO
	.align		4
.L_28:
        /*0038*/ 	.byte	0x04, 0x17
        /*003a*/ 	.short	(.L_30 - .L_29)
.L_29:
        /*003c*/ 	.word	0x00000000
        /*0040*/ 	.short	0x0001
        /*0042*/ 	.short	0x0004
        /*0044*/ 	.byte	0x00, 0xf0, 0x11, 0x00


	//----- nvinfo : EIATTR_KPARAM_INFO
	.align		4
.L_30:
        /*0048*/ 	.byte	0x04, 0x17
        /*004a*/ 	.short	(.L_32 - .L_31)
.L_31:
        /*004c*/ 	.word	0x00000000
        /*0050*/ 	.short	0x0000
        /*0052*/ 	.short	0x0000
        /*0054*/ 	.byte	0x00, 0xf0, 0x11, 0x00


	//----- nvinfo : EIATTR_SPARSE_MMA_MASK
	.align		4
.L_32:
        /*0058*/ 	.byte	0x03, 0x50
        /*005a*/ 	.short	0x0000


	//----- nvinfo : EIATTR_MAXREG_COUNT
	.align		4
        /*005c*/ 	.byte	0x03, 0x1b
        /*005e*/ 	.short	0x00ff


	//----- nvinfo : EIATTR_NUM_BARRIERS
	.align		4
        /*0060*/ 	.byte	0x02, 0x4c
        /*0062*/ 	.byte	0x01
	.zero		1


	//----- nvinfo : EIATTR_MERCURY_ISA_VERSION
	.align		4
        /*0064*/ 	.byte	0x03, 0x5f
        /*0066*/ 	.short	0x0101


	//----- nvinfo : EIATTR_VRC_CTA_INIT_COUNT
	.align		4
        /*0068*/ 	.byte	0x02, 0x4a
	.zero		1
	.zero		1


	//----- nvinfo : EIATTR_EXIT_INSTR_OFFSETS
	.align		4
        /*006c*/ 	.byte	0x04, 0x1c
        /*006e*/ 	.short	(.L_34 - .L_33)


	//   ....[0]....
.L_33:
        /*0070*/ 	.word	0x000048b0


	//   ....[1]....
        /*0074*/ 	.word	0x00004970


	//----- nvinfo : EIATTR_CRS_STACK_SIZE
	.align		4
.L_34:
        /*0078*/ 	.byte	0x04, 0x1e
        /*007a*/ 	.short	(.L_36 - .L_35)
.L_35:
        /*007c*/ 	.word	0x00000000


	//----- nvinfo : EIATTR_CBANK_PARAM_SIZE
	.align		4
.L_36:
        /*0080*/ 	.byte	0x03, 0x19
        /*0082*/ 	.short	0x001c


	//----- nvinfo : EIATTR_PARAM_CBANK
	.align		4
        /*0084*/ 	.byte	0x04, 0x0a
        /*0086*/ 	.short	(.L_38 - .L_37)
	.align		4
.L_37:
        /*0088*/ 	.word	index@(.nv.constant0._Z10MetropolisifPfS_j)
        /*008c*/ 	.short	0x0380
        /*008e*/ 	.short	0x001c


	//----- nvinfo : EIATTR_SW_WAR
	.align		4
.L_38:
        /*0090*/ 	.byte	0x04, 0x36
        /*0092*/ 	.short	(.L_40 - .L_39)
.L_39:
        /*0094*/ 	.word	0x00000008
.L_40:


//--------------------- .nv.callgraph             --------------------------
	.section	.nv.callgraph,"",@"SHT_CUDA_CALLGRAPH"
	.align	4
	.sectionentsize	8
	.align		4
        /*0000*/ 	.word	0x00000000
	.align		4
        /*0004*/ 	.word	0xffffffff
	.align		4
        /*0008*/ 	.word	0x00000000
	.align		4
        /*000c*/ 	.word	0xfffffffe
	.align		4
        /*0010*/ 	.word	0x00000000
	.align		4
        /*0014*/ 	.word	0xfffffffd
	.align		4
        /*0018*/ 	.word	0x00000000
	.align		4
        /*001c*/ 	.word	0xfffffffc


//--------------------- .nv.constant4             --------------------------
	.section	.nv.constant4,"a",@progbits
	.align	8
	.align		8
.nv.constant4:
        /*0000*/ 	.dword	precalc_xorwow_matrix
	.align		8
        /*0008*/ 	.dword	precalc_xorwow_offset_matrix
	.align		8
        /*0010*/ 	.dword	mrg32k3aM1
	.align		8
        /*0018*/ 	.dword	mrg32k3aM2
	.align		8
        /*0020*/ 	.dword	mrg32k3aM1SubSeq
	.align		8
        /*0028*/ 	.dword	mrg32k3aM2SubSeq
	.align		8
        /*0030*/ 	.dword	mrg32k3aM1Seq
	.align		8
        /*0038*/ 	.dword	mrg32k3aM2Seq


//--------------------- .nv.constant3             --------------------------
	.section	.nv.constant3,"a",@progbits
	.align	8
.nv.constant3:
	.type		__cr_lgamma_table,@object
	.size		__cr_lgamma_table,(.L_8 - __cr_lgamma_table)
__cr_lgamma_table:
        /*0000*/ 	.byte	0x00, 0x00, 0x00, 0x00, 0x00, 0x00, 0x00, 0x00, 0x00, 0x00, 0x00, 0x00, 0x00, 0x00, 0x00, 0x00
        /*0010*/ 	.byte	0xef, 0x39, 0xfa, 0xfe, 0x42, 0x2e, 0xe6, 0x3f, 0x02, 0x20, 0x2a, 0xfa, 0x0b, 0xab, 0xfc, 0x3f
        /*0020*/ 	.byte	0xf9, 0x2c, 0x92, 0x7c, 0xa7, 0x6c, 0x09, 0x40, 0xc9, 0x79, 0x44, 0x3c, 0x64, 0x26, 0x13, 0x40
        /*0030*/ 	.byte	0xca, 0x01, 0xcf, 0x3a, 0x27, 0x51, 0x1a, 0x40, 0x30, 0xcc, 0x2d, 0xf3, 0xe1, 0x0c, 0x21, 0x40
        /*0040*/ 	.byte	0x0d, 0xb7, 0xfc, 0x82, 0x8e, 0x35, 0x25, 0x40
.L_8:


//--------------------- .text._Z10MetropolisifPfS_j --------------------------
	.section	.text._Z10MetropolisifPfS_j,"ax",@progbits
	.align	128
        .global         _Z10MetropolisifPfS_j
        .type           _Z10MetropolisifPfS_j,@function
        .size           _Z10MetropolisifPfS_j,(.L_x_66 - _Z10MetropolisifPfS_j)
        .other          _Z10MetropolisifPfS_j,@"STO_CUDA_ENTRY STV_DEFAULT"
_Z10MetropolisifPfS_j:
.text._Z10MetropolisifPfS_j:
[----:B------:R-:W0:Y:S08]  /*0000*/  LDC R1, c[0x0][0x37c] ;  /* 0x0000df00ff017b82 */ /* 0x000e300000000800 */
[----:B------:R-:W1:Y:S01]  /*0010*/  LDC R15, c[0x0][0x384] ;  /* 0x0000e100ff0f7b82 */ /* 0x000e620000000800 */
[----:B------:R-:W-:Y:S01]  /*0020*/  IMAD.MOV.U32 R0, RZ, RZ, 0x3bbb989d ;  /* 0x3bbb989dff007424 */ /* 0x000fe200078e00ff */
[----:B------:R-:W2:Y:S01]  /*0030*/  LDCU UR6, c[0x0][0x360] ;  /* 0x00006c00ff0677ac */ /* 0x000ea20008000800 */
[----:B------:R-:W-:-:S02]  /*0040*/  IMAD.MOV.U32 R3, RZ, RZ, 0x437c0000 ;  /* 0x437c0000ff037424 */ /* 0x000fc400078e00ff */
[----:B0-----:R-:W-:Y:S02]  /*0050*/  VIADD R1, R1, 0xffffffd0 ;  /* 0xffffffd001017836 */ /* 0x001fe40000000000 */
[----:B-1----:R-:W-:-:S04]  /*0060*/  FFMA.SAT R0, R15, -R0, 0.5 ;  /* 0x3f0000000f007423 */ /* 0x002fc80000002800 */
[----:B------:R-:W-:-:S04]  /*0070*/  FFMA.RM R0, R0, R3, 12582913 ;  /* 0x4b40000100007423 */ /* 0x000fc80000004003 */
[C---:B------:R-:W-:Y:S01]  /*0080*/  FADD R2, R0.reuse, -12583039 ;  /* 0xcb40007f00027421 */ /* 0x040fe20000000000 */
[----:B------:R-:W-:-:S03]  /*0090*/  IMAD.SHL.U32 R0, R0, 0x800000, RZ ;  /* 0x0080000000007824 */ /* 0x000fc600078e00ff */
[----:B------:R-:W-:-:S04]  /*00a0*/  FFMA R2, R15, -1.4426950216293334961, -R2 ;  /* 0xbfb8aa3b0f027823 */ /* 0x000fc80000000802 */
[----:B------:R-:W-:Y:S01]  /*00b0*/  FFMA R10, R15, -1.925963033500011079e-08, R2 ;  /* 0xb2a570600f0a7823 */ /* 0x000fe20000000002 */
[----:B------:R-:W-:-:S03]  /*00c0*/  IMAD.MOV.U32 R2, RZ, RZ, 0x1 ;  /* 0x00000001ff027424 */ /* 0x000fc600078e00ff */
[----:B------:R-:W0:Y:S02]  /*00d0*/  MUFU.EX2 R3, R10 ;  /* 0x0000000a00037308 */ /* 0x000e240000000800 */
[----:B0-----:R-:W-:-:S06]  /*00e0*/  FMUL R0, R0, R3 ;  /* 0x0000000300007220 */ /* 0x001fcc0000400000 */
[----:B------:R-:W0:Y:S02]  /*00f0*/  F2F.F64.F32 R4, R0 ;  /* 0x0000000000047310 */ /* 0x000e240000201800 */
[----:B0-----:R-:W-:-:S06]  /*0100*/  DADD R4, -R4, 1 ;  /* 0x3ff0000004047429 */ /* 0x001fcc0000000100 */
[----:B------:R-:W0:Y:S02]  /*0110*/  MUFU.RCP64H R3, R5 ;  /* 0x0000000500037308 */ /* 0x000e240000001800 */
[----:B0-----:R-:W-:-:S08]  /*0120*/  DFMA R6, -R4, R2, 1 ;  /* 0x3ff000000406742b */ /* 0x001fd00000000102 */
[----:B------:R-:W-:-:S08]  /*0130*/  DFMA R6, R6, R6, R6 ;  /* 0x000000060606722b */ /* 0x000fd00000000006 */
[----:B------:R-:W-:Y:S02]  /*0140*/  DFMA R2, R2, R6, R2 ;  /* 0x000000060202722b */ /* 0x000fe40000000002 */
[----:B------:R-:W0:Y:S06]  /*0150*/  F2F.F64.F32 R6, R15 ;  /* 0x0000000f00067310 */ /* 0x000e2c0000201800 */
[----:B------:R-:W-:-:S08]  /*0160*/  DFMA R8, -R4, R2, 1 ;  /* 0x3ff000000408742b */ /* 0x000fd00000000102 */
[----:B------:R-:W-:Y:S01]  /*0170*/  DFMA R2, R2, R8, R2 ;  /* 0x000000080202722b */ /* 0x000fe20000000002 */
[----:B0-----:R-:W-:Y:S01]  /*0180*/  FSETP.GEU.AND P1, PT, |R7|, 6.5827683646048100446e-37, PT ;  /* 0x036000000700780b */ /* 0x001fe20003f2e200 */
[----:B------:R-:W2:Y:S01]  /*0190*/  S2R R8, SR_CTAID.X ;  /* 0x0000000000087919 */ /* 0x000ea20000002500 */
[----:B------:R-:W2:Y:S05]  /*01a0*/  S2R R9, SR_TID.X ;  /* 0x0000000000097919 */ /* 0x000eaa0000002100 */
[----:B------:R-:W-:-:S08]  /*01b0*/  DMUL R10, R6, R2 ;  /* 0x00000002060a7228 */ /* 0x000fd00000000000 */
[----:B------:R-:W-:-:S08]  /*01c0*/  DFMA R12, -R4, R10, R6 ;  /* 0x0000000a040c722b */ /* 0x000fd00000000106 */
[----:B------:R-:W-:-:S10]  /*01d0*/  DFMA R10, R2, R12, R10 ;  /* 0x0000000c020a722b */ /* 0x000fd4000000000a */
[----:B------:R-:W-:Y:S01]  /*01e0*/  FFMA R0, RZ, R5, R11 ;  /* 0x00000005ff007223 */ /* 0x000fe2000000000b */
[----:B--2---:R-:W-:-:S04]  /*01f0*/  IMAD R12, R8, UR6, R9 ;  /* 0x00000006080c7c24 */ /* 0x004fc8000f8e0209 */
[----:B------:R-:W-:-:S13]  /*0200*/  FSETP.GT.AND P0, PT, |R0|, 1.469367938527859385e-39, PT ;  /* 0x001000000000780b */ /* 0x000fda0003f04200 */
[----:B------:R-:W-:Y:S05]  /*0210*/  @P0 BRA P1, `(.L_x_0) ;  /* 0x0000000000080947 */ /* 0x000fea0000800000 */
[----:B------:R-:W-:-:S07]  /*0220*/  MOV R0, 0x240 ;  /* 0x0000024000007802 */ /* 0x000fce0000000f00 */
[----:B------:R-:W-:Y:S05]  /*0230*/  CALL.REL.NOINC `($__internal_0_$__cuda_sm20_div_rn_f64_full) ;  /* 0x0000004400d07944 */ /* 0x000fea0003c00000 */
.L_x_0:
[----:B------:R-:W0:Y:S01]  /*0240*/  LDCU UR4, c[0x0][0x398] ;  /* 0x00007300ff0477ac */ /* 0x000e220008000800 */
[----:B------:R-:W-:Y:S01]  /*0250*/  IMAD.MOV.U32 R19, RZ, RZ, -0x75bd8fc ;  /* 0xf8a42704ff137424 */ /* 0x000fe200078e00ff */
[C---:B------:R-:W-:Y:S01]  /*0260*/  ISETP.NE.AND P0, PT, R12.reuse, RZ, PT ;  /* 0x000000ff0c00720c */ /* 0x040fe20003f05270 */
[----:B------:R-:W-:Y:S01]  /*0270*/  IMAD.MOV.U32 R14, RZ, RZ, -0x23270784 ;  /* 0xdcd8f87cff0e7424 */ /* 0x000fe200078e00ff */
[----:B------:R-:W1:Y:S01]  /*0280*/  LDCU.64 UR8, c[0x0][0x358] ;  /* 0x00006b00ff0877ac */ /* 0x000e620008000a00 */
[----:B------:R-:W-:Y:S01]  /*0290*/  BSSY.RECONVERGENT B0, `(.L_x_1) ;  /* 0x0000263000007945 */ /* 0x000fe20003800200 */
[----:B------:R-:W-:Y:S02]  /*02a0*/  IMAD.MOV.U32 R7, RZ, RZ, -0x75bd8fc ;  /* 0xf8a42704ff077424 */ /* 0x000fe400078e00ff */
[----:B------:R-:W-:Y:S02]  /*02b0*/  IMAD.MOV.U32 R4, RZ, RZ, -0x23270784 ;  /* 0xdcd8f87cff047424 */ /* 0x000fe400078e00ff */
[----:B0-----:R-:W-:-:S05]  /*02c0*/  VIADD R0, R12, UR4 ;  /* 0x000000040c007c36 */ /* 0x001fca0008000000 */
[----:B------:R-:W-:-:S05]  /*02d0*/  LOP3.LUT R0, R0, 0xaad26b49, RZ, 0x3c, !PT ;  /* 0xaad26b4900007812 */ /* 0x000fca00078e3cff */
[----:B------:R-:W-:Y:S02]  /*02e0*/  IMAD R16, R0, 0x4182bed5, RZ ;  /* 0x4182bed500107824 */ /* 0x000fe400078e02ff */
[----:B------:R0:W2:Y:S02]  /*02f0*/  F2F.F32.F64 R0, R10 ;  /* 0x0000000a00007310 */ /* 0x0000a40000301000 */
[C---:B------:R-:W-:Y:S01]  /*0300*/  VIADD R5, R16.reuse, 0x583f19 ;  /* 0x00583f1910057836 */ /* 0x040fe20000000000 */
[C---:B------:R-:W-:Y:S01]  /*0310*/  LOP3.LUT R6, R16.reuse, 0x159a55e5, RZ, 0x3c, !PT ;  /* 0x159a55e510067812 */ /* 0x040fe200078e3cff */
[C---:B------:R-:W-:Y:S02]  /*0320*/  VIADD R2, R16.reuse, 0xd9f6dc18 ;  /* 0xd9f6dc1810027836 */ /* 0x040fe40000000000 */
[----:B------:R-:W-:Y:S02]  /*0330*/  VIADD R3, R16, 0x75bcd15 ;  /* 0x075bcd1510037836 */ /* 0x000fe40000000000 */
[----:B------:R-:W-:-:S02]  /*0340*/  IMAD.MOV.U32 R18, RZ, RZ, R6 ;  /* 0x000000ffff127224 */ /* 0x000fc400078e0006 */
[----:B------:R-:W-:Y:S01]  /*0350*/  IMAD.MOV.U32 R15, RZ, RZ, R5 ;  /* 0x000000ffff0f7224 */ /* 0x000fe200078e0005 */
[----:B------:R0:W-:Y:S04]  /*0360*/  STL.64 [R1], R2 ;  /* 0x0000000201007387 */ /* 0x0001e80000100a00 */
[----:B------:R0:W-:Y:S04]  /*0370*/  STL.64 [R1+0x8], R18 ;  /* 0x0000081201007387 */ /* 0x0001e80000100a00 */
[----:B------:R0:W-:Y:S01]  /*0380*/  STL.64 [R1+0x10], R14 ;  /* 0x0000100e01007387 */ /* 0x0001e20000100a00 */
[----:B-12---:R-:W-:Y:S05]  /*0390*/  @!P0 BRA `(.L_x_2) ;  /* 0x0000002400488947 */ /* 0x006fea0003800000 */
[--C-:B0-----:R-:W-:Y:S01]  /*03a0*/  SHF.R.S32.HI R18, RZ, 0x1f, R12.reuse ;  /* 0x0000001fff127819 */ /* 0x101fe2000001140c */
[----:B------:R-:W-:Y:S02]  /*03b0*/  IMAD.MOV.U32 R13, RZ, RZ, R12 ;  /* 0x000000ffff0d7224 */ /* 0x000fe400078e000c */
[----:B------:R-:W-:Y:S02]  /*03c0*/  IMAD.MOV.U32 R9, RZ, RZ, RZ ;  /* 0x000000ffff097224 */ /* 0x000fe400078e00ff */
[----:B------:R-:W-:Y:S02]  /*03d0*/  IMAD.MOV.U32 R7, RZ, RZ, -0x75bd8fc ;  /* 0xf8a42704ff077424 */ /* 0x000fe400078e00ff */
[----:B------:R-:W-:-:S07]  /*03e0*/  IMAD.MOV.U32 R4, RZ, RZ, -0x23270784 ;  /* 0xdcd8f87cff047424 */ /* 0x000fce00078e00ff */
.L_x_11:
[----:B------:R-:W-:Y:S01]  /*03f0*/  LOP3.LUT R21, R13, 0x3, RZ, 0xc0, !PT ;  /* 0x000000030d157812 */ /* 0x000fe200078ec0ff */
[----:B------:R-:W-:Y:S03]  /*0400*/  BSSY.RECONVERGENT B1, `(.L_x_3) ;  /* 0x0000245000017945 */ /* 0x000fe60003800200 */
[----:B------:R-:W-:-:S04]  /*0410*/  ISETP.NE.U32.AND P0, PT, R21, RZ, PT ;  /* 0x000000ff1500720c */ /* 0x000fc80003f05070 */
[----:B------:R-:W-:-:S13]  /*0420*/  ISETP.NE.AND.EX P0, PT, RZ, RZ, PT, P0 ;  /* 0x000000ffff00720c */ /* 0x000fda0003f05300 */
[----:B012---:R-:W-:Y:S05]  /*0430*/  @!P0 BRA `(.L_x_4) ;  /* 0x0000002400048947 */ /* 0x007fea0003800000 */
[----:B------:R-:W0:Y:S01]  /*0440*/  LDC.64 R10, c[0x4][RZ] ;  /* 0x01000000ff0a7b82 */ /* 0x000e220000000a00 */
[----:B------:R-:W-:Y:S01]  /*0450*/  IMAD.MOV.U32 R20, RZ, RZ, RZ ;  /* 0x000000ffff147224 */ /* 0x000fe200078e00ff */
[----:B------:R-:W-:Y:S02]  /*0460*/  CS2R R4, SRZ ;  /* 0x0000000000047805 */ /* 0x000fe4000001ff00 */
[----:B------:R-:W-:Y:S01]  /*0470*/  CS2R R6, SRZ ;  /* 0x0000000000067805 */ /* 0x000fe2000001ff00 */
[----:B------:R-:W-:Y:S02]  /*0480*/  IMAD.MOV.U32 R3, RZ, RZ, RZ ;  /* 0x000000ffff037224 */ /* 0x000fe400078e00ff */
[----:B0-----:R-:W-:-:S07]  /*0490*/  IMAD.WIDE.U32 R10, R9, 0xc80, R10 ;  /* 0x00000c80090a7825 */ /* 0x001fce00078e000a */
.L_x_6:
[----:B------:R-:W-:-:S06]  /*04a0*/  IMAD R17, R20, 0x4, R1 ;  /* 0x0000000414117824 */ /* 0x000fcc00078e0201 */
[----:B------:R-:W5:Y:S01]  /*04b0*/  LDL R17, [R17+0x4] ;  /* 0x0000040011117983 */ /* 0x000f620000100800 */
[----:B------:R-:W-:Y:S01]  /*04c0*/  IMAD.SHL.U32 R19, R20, 0x20, RZ ;  /* 0x0000002014137824 */ /* 0x000fe200078e00ff */
[----:B------:R-:W-:-:S06]  /*04d0*/  UMOV UR4, URZ ;  /* 0x000000ff00047c82 */ /* 0x000fcc0008000000 */
.L_x_5:
[----:B-----5:R-:W-:Y:S01]  /*04e0*/  SHF.R.U32.HI R24, RZ, UR4, R17 ;  /* 0x00000004ff187c19 */ /* 0x020fe20008011611 */
[----:B------:R-:W-:-:S03]  /*04f0*/  VIADD R14, R19, UR4 ;  /* 0x00000004130e7c36 */ /* 0x000fc60008000000 */
[----:B------:R-:W-:-:S04]  /*0500*/  LOP3.LUT R15, R24, 0x1, RZ, 0xc0, !PT ;  /* 0x00000001180f7812 */ /* 0x000fc800078ec0ff */
[----:B------:R-:W-:Y:S01]  /*0510*/  ISETP.NE.U32.AND P0, PT, R15, 0x1, PT ;  /* 0x000000010f00780c */ /* 0x000fe20003f05070 */
[----:B------:R-:W-:-:S03]  /*0520*/  IMAD R15, R14, 0x5, RZ ;  /* 0x000000050e0f7824 */ /* 0x000fc600078e02ff */
[----:B------:R-:W-:Y:S01]  /*0530*/  R2P PR, R24, 0x7e ;  /* 0x0000007e18007804 */ /* 0x000fe20000000000 */
[----:B------:R-:W-:-:S08]  /*0540*/  IMAD.WIDE.U32 R14, R15, 0x4, R10 ;  /* 0x000000040f0e7825 */ /* 0x000fd000078e000a */
[----:B------:R-:W2:Y:S04]  /*0550*/  @!P0 LDG.E R26, desc[UR8][R14.64+0x10] ;  /* 0x000010080e1a8981 */ /* 0x000ea8000c1e1900 */
[----:B------:R-:W3:Y:S04]  /*0560*/  @P1 LDG.E R28, desc[UR8][R14.64+0x24] ;  /* 0x000024080e1c1981 */ /* 0x000ee8000c1e1900 */
[----:B------:R-:W4:Y:S04]  /*0570*/  @!P0 LDG.E R22, desc[UR8][R14.64] ;  /* 0x000000080e168981 */ /* 0x000f28000c1e1900 */
[----:B------:R-:W4:Y:S04]  /*0580*/  @!P0 LDG.E R23, desc[UR8][R14.64+0x4] ;  /* 0x000004080e178981 */ /* 0x000f28000c1e1900 */
[----:B------:R-:W4:Y:S01]  /*0590*/  @P1 LDG.E R25, desc[UR8][R14.64+0x20] ;  /* 0x000020080e191981 */ /* 0x000f22000c1e1900 */
[----:B--2---:R-:W-:-:S03]  /*05a0*/  @!P0 LOP3.LUT R5, R5, R26, RZ, 0x3c, !PT ;  /* 0x0000001a05058212 */ /* 0x004fc600078e3cff */
[----:B------:R-:W2:Y:S01]  /*05b0*/  @P2 LDG.E R26, desc[UR8][R14.64+0x38] ;  /* 0x000038080e1a2981 */ /* 0x000ea2000c1e1900 */
[----:B---3--:R-:W-:-:S03]  /*05c0*/  @P1 LOP3.LUT R5, R5, R28, RZ, 0x3c, !PT ;  /* 0x0000001c05051212 */ /* 0x008fc600078e3cff */
[----:B------:R-:W3:Y:S01]  /*05d0*/  @P3 LDG.E R28, desc[UR8][R14.64+0x4c] ;  /* 0x00004c080e1c3981 */ /* 0x000ee2000c1e1900 */
[----:B----4-:R-:W-:-:S03]  /*05e0*/  @!P0 LOP3.LUT R3, R3, R22, RZ, 0x3c, !PT ;  /* 0x0000001603038212 */ /* 0x010fc600078e3cff */
[----:B------:R-:W4:Y:S01]  /*05f0*/  @!P0 LDG.E R22, desc[UR8][R14.64+0x8] ;  /* 0x000008080e168981 */ /* 0x000f22000c1e1900 */
[----:B------:R-:W-:-:S03]  /*0600*/  @!P0 LOP3.LUT R6, R6, R23, RZ, 0x3c, !PT ;  /* 0x0000001706068212 */ /* 0x000fc600078e3cff */
[----:B------:R-:W4:Y:S01]  /*0610*/  @P4 LDG.E R23, desc[UR8][R14.64+0x60] ;  /* 0x000060080e174981 */ /* 0x000f22000c1e1900 */
[----:B--2---:R-:W-:-:S03]  /*0620*/  @P2 LOP3.LUT R5, R5, R26, RZ, 0x3c, !PT ;  /* 0x0000001a05052212 */ /* 0x004fc600078e3cff */
[----:B------:R-:W2:Y:S01]  /*0630*/  @P5 LDG.E R26, desc[UR8][R14.64+0x74] ;  /* 0x000074080e1a5981 */ /* 0x000ea2000c1e1900 */
[----:B---3--:R-:W-:-:S03]  /*0640*/  @P3 LOP3.LUT R5, R5, R28, RZ, 0x3c, !PT ;  /* 0x0000001c05053212 */ /* 0x008fc600078e3cff */
[----:B------:R-:W3:Y:S01]  /*0650*/  @P6 LDG.E R28, desc[UR8][R14.64+0x88] ;  /* 0x000088080e1c6981 */ /* 0x000ee2000c1e1900 */
[----:B----4-:R-:W-:-:S03]  /*0660*/  @!P0 LOP3.LUT R7, R7, R22, RZ, 0x3c, !PT ;  /* 0x0000001607078212 */ /* 0x010fc600078e3cff */
[----:B------:R-:W4:Y:S01]  /*0670*/  @P1 LDG.E R22, desc[UR8][R14.64+0x14] ;  /* 0x000014080e161981 */ /* 0x000f22000c1e1900 */
[----:B------:R-:W-:-:S03]  /*0680*/  @P4 LOP3.LUT R5, R5, R23, RZ, 0x3c, !PT ;  /* 0x0000001705054212 */ /* 0x000fc600078e3cff */
[----:B------:R-:W3:Y:S01]  /*0690*/  @!P0 LDG.E R23, desc[UR8][R14.64+0xc] ;  /* 0x00000c080e178981 */ /* 0x000ee2000c1e1900 */
[----:B--2---:R-:W-:-:S03]  /*06a0*/  @P5 LOP3.LUT R5, R5, R26, RZ, 0x3c, !PT ;  /* 0x0000001a05055212 */ /* 0x004fc600078e3cff */
[----:B------:R-:W2:Y:S01]  /*06b0*/  @P2 LDG.E R26, desc[UR8][R14.64+0x28] ;  /* 0x000028080e1a2981 */ /* 0x000ea2000c1e1900 */
[----:B----4-:R-:W-:-:S03]  /*06c0*/  @P1 LOP3.LUT R3, R3, R22, RZ, 0x3c, !PT ;  /* 0x0000001603031212 */ /* 0x010fc600078e3cff */
[----:B------:R-:W4:Y:S01]  /*06d0*/  @P1 LDG.E R22, desc[UR8][R14.64+0x1c] ;  /* 0x00001c080e161981 */ /* 0x000f22000c1e1900 */
[----:B---3--:R-:W-:-:S03]  /*06e0*/  @!P0 LOP3.LUT R4, R4, R23, RZ, 0x3c, !PT ;  /* 0x0000001704048212 */ /* 0x008fc600078e3cff */
[----:B------:R-:W3:Y:S01]  /*06f0*/  @P1 LDG.E R23, desc[UR8][R14.64+0x18] ;  /* 0x000018080e171981 */ /* 0x000ee2000c1e1900 */
[----:B------:R-:W-:-:S03]  /*0700*/  @P1 LOP3.LUT R4, R4, R25, RZ, 0x3c, !PT ;  /* 0x0000001904041212 */ /* 0x000fc600078e3cff */
[----:B------:R-:W3:Y:S01]  /*0710*/  @P2 LDG.E R25, desc[UR8][R14.64+0x34] ;  /* 0x000034080e192981 */ /* 0x000ee2000c1e1900 */
[----:B--2---:R-:W-:-:S03]  /*0720*/  @P2 LOP3.LUT R3, R3, R26, RZ, 0x3c, !PT ;  /* 0x0000001a03032212 */ /* 0x004fc600078e3cff */
[----:B------:R-:W2:Y:S01]  /*0730*/  @P3 LDG.E R26, desc[UR8][R14.64+0x3c] ;  /* 0x00003c080e1a3981 */ /* 0x000ea2000c1e1900 */
[----:B----4-:R-:W-:-:S03]  /*0740*/  @P1 LOP3.LUT R7, R7, R22, RZ, 0x3c, !PT ;  /* 0x0000001607071212 */ /* 0x010fc600078e3cff */
[----:B------:R-:W4:Y:S01]  /*0750*/  @P2 LDG.E R22, desc[UR8][R14.64+0x30] ;  /* 0x000030080e162981 */ /* 0x000f22000c1e1900 */
[----:B---3--:R-:W-:-:S03]  /*0760*/  @P1 LOP3.LUT R6, R6, R23, RZ, 0x3c, !PT ;  /* 0x0000001706061212 */ /* 0x008fc600078e3cff */
        /* <DEDUP_REMOVED lines=25> */
[----:B------:R-:W-:Y:S02]  /*0900*/  LOP3.LUT P0, RZ, R24, 0x80, RZ, 0xc0, !PT ;  /* 0x0000008018ff7812 */ /* 0x000fe4000780c0ff */
[----:B------:R-:W-:Y:S02]  /*0910*/  @P5 LOP3.LUT R4, R4, R25, RZ, 0x3c, !PT ;  /* 0x0000001904045212 */ /* 0x000fe400078e3cff */
[----:B------:R-:W3:Y:S01]  /*0920*/  @P6 LDG.E R25, desc[UR8][R14.64+0x84] ;  /* 0x000084080e196981 */ /* 0x000ee2000c1e1900 */
[----:B--2---:R-:W-:-:S08]  /*0930*/  @P6 LOP3.LUT R3, R3, R26, RZ, 0x3c, !PT ;  /* 0x0000001a03036212 */ /* 0x004fd000078e3cff */
        /* <DEDUP_REMOVED lines=13> */
[----:B------:R-:W-:Y:S02]  /*0a10*/  @P6 LOP3.LUT R5, R5, R28, RZ, 0x3c, !PT ;  /* 0x0000001c05056212 */ /* 0x000fe400078e3cff */
[----:B------:R-:W-:Y:S02]  /*0a20*/  @P0 LOP3.LUT R4, R4, R25, RZ, 0x3c, !PT ;  /* 0x0000001904040212 */ /* 0x000fe400078e3cff */
[----:B--2---:R-:W-:Y:S02]  /*0a30*/  @P0 LOP3.LUT R5, R5, R26, RZ, 0x3c, !PT ;  /* 0x0000001a05050212 */ /* 0x004fe400078e3cff */
[----:B----4-:R-:W-:Y:S02]  /*0a40*/  @P0 LOP3.LUT R7, R7, R22, RZ, 0x3c, !PT ;  /* 0x0000001607070212 */ /* 0x010fe400078e3cff */
[----:B---3--:R-:W-:Y:S02]  /*0a50*/  @P0 LOP3.LUT R6, R6, R23, RZ, 0x3c, !PT ;  /* 0x0000001706060212 */ /* 0x008fe400078e3cff */
[----:B------:R-:W-:-:S13]  /*0a60*/  R2P PR, R24.B1, 0x7f ;  /* 0x0000007f18007804 */ /* 0x000fda0000001000 */
[----:B------:R-:W2:Y:S04]  /*0a70*/  @P0 LDG.E R22, desc[UR8][R14.64+0xa0] ;  /* 0x0000a0080e160981 */ /* 0x000ea8000c1e1900 */
[----:B------:R-:W3:Y:S04]  /*0a80*/  @P0 LDG.E R23, desc[UR8][R14.64+0xa4] ;  /* 0x0000a4080e170981 */ /* 0x000ee8000c1e1900 */
[----:B------:R-:W4:Y:S04]  /*0a90*/  @P0 LDG.E R26, desc[UR8][R14.64+0xa8] ;  /* 0x0000a8080e1a0981 */ /* 0x000f28000c1e1900 */
[----:B------:R-:W4:Y:S01]  /*0aa0*/  @P1 LDG.E R25, desc[UR8][R14.64+0xb8] ;  /* 0x0000b8080e191981 */ /* 0x000f22000c1e1900 */
[----:B--2---:R-:W-:-:S03]  /*0ab0*/  @P0 LOP3.LUT R3, R3, R22, RZ, 0x3c, !PT ;  /* 0x0000001603030212 */ /* 0x004fc600078e3cff */
[----:B------:R-:W2:Y:S01]  /*0ac0*/  @P0 LDG.E R22, desc[UR8][R14.64+0xb0] ;  /* 0x0000b0080e160981 */ /* 0x000ea2000c1e1900 */
[----:B---3--:R-:W-:-:S03]  /*0ad0*/  @P0 LOP3.LUT R6, R6, R23, RZ, 0x3c, !PT ;  /* 0x0000001706060212 */ /* 0x008fc600078e3cff */
[----:B------:R-:W3:Y:S01]  /*0ae0*/  @P0 LDG.E R23, desc[UR8][R14.64+0xac] ;  /* 0x0000ac080e170981 */ /* 0x000ee2000c1e1900 */
[----:B----4-:R-:W-:-:S03]  /*0af0*/  @P0 LOP3.LUT R7, R7, R26, RZ, 0x3c, !PT ;  /* 0x0000001a07070212 */ /* 0x010fc600078e3cff */
[----:B------:R-:W4:Y:S01]  /*0b00*/  @P1 LDG.E R26, desc[UR8][R14.64+0xb4] ;  /* 0x0000b4080e1a1981 */ /* 0x000f22000c1e1900 */
[----:B--2---:R-:W-:-:S03]  /*0b10*/  @P0 LOP3.LUT R5, R5, R22, RZ, 0x3c, !PT ;  /* 0x0000001605050212 */ /* 0x004fc600078e3cff */
[----:B------:R-:W2:Y:S01]  /*0b20*/  @P1 LDG.E R22, desc[UR8][R14.64+0xbc] ;  /* 0x0000bc080e161981 */ /* 0x000ea2000c1e1900 */
[----:B---3--:R-:W-:Y:S02]  /*0b30*/  @P0 LOP3.LUT R4, R4, R23, RZ, 0x3c, !PT ;  /* 0x0000001704040212 */ /* 0x008fe400078e3cff */
[----:B------:R-:W-:Y:S01]  /*0b40*/  LOP3.LUT P0, RZ, R24, 0x8000, RZ, 0xc0, !PT ;  /* 0x0000800018ff7812 */ /* 0x000fe2000780c0ff */
[----:B------:R-:W3:Y:S04]  /*0b50*/  @P1 LDG.E R23, desc[UR8][R14.64+0xc0] ;  /* 0x0000c0080e171981 */ /* 0x000ee8000c1e1900 */
[----:B------:R-:W4:Y:S01]  /*0b60*/  @P1 LDG.E R24, desc[UR8][R14.64+0xc4] ;  /* 0x0000c4080e181981 */ /* 0x000f22000c1e1900 */
[----:B--2---:R-:W-:-:S03]  /*0b70*/  @P1 LOP3.LUT R7, R7, R22, RZ, 0x3c, !PT ;  /* 0x0000001607071212 */ /* 0x004fc600078e3cff */
[----:B------:R-:W2:Y:S01]  /*0b80*/  @P2 LDG.E R22, desc[UR8][R14.64+0xd0] ;  /* 0x0000d0080e162981 */ /* 0x000ea2000c1e1900 */
[----:B---3--:R-:W-:-:S03]  /*0b90*/  @P1 LOP3.LUT R4, R4, R23, RZ, 0x3c, !PT ;  /* 0x0000001704041212 */ /* 0x008fc600078e3cff */
[----:B------:R-:W3:Y:S01]  /*0ba0*/  @P2 LDG.E R23, desc[UR8][R14.64+0xcc] ;  /* 0x0000cc080e172981 */ /* 0x000ee2000c1e1900 */
[----:B----4-:R-:W-:-:S03]  /*0bb0*/  @P1 LOP3.LUT R5, R5, R24, RZ, 0x3c, !PT ;  /* 0x0000001805051212 */ /* 0x010fc600078e3cff */
[----:B------:R-:W4:Y:S01]  /*0bc0*/  @P2 LDG.E R24, desc[UR8][R14.64+0xd8] ;  /* 0x0000d8080e182981 */ /* 0x000f22000c1e1900 */
[----:B------:R-:W-:Y:S02]  /*0bd0*/  @P1 LOP3.LUT R3, R3, R26, RZ, 0x3c, !PT ;  /* 0x0000001a03031212 */ /* 0x000fe400078e3cff */
[----:B------:R-:W-:Y:S01]  /*0be0*/  @P1 LOP3.LUT R6, R6, R25, RZ, 0x3c, !PT ;  /* 0x0000001906061212 */ /* 0x000fe200078e3cff */
        /* <DEDUP_REMOVED lines=8> */
[----:B------:R-:W-:-:S03]  /*0c70*/  @P2 LOP3.LUT R3, R3, R26, RZ, 0x3c, !PT ;  /* 0x0000001a03032212 */ /* 0x000fc600078e3cff */
        /* <DEDUP_REMOVED lines=43> */
[----:B------:R-:W-:-:S04]  /*0f30*/  UIADD3 UR4, UPT, UPT, UR4, 0x10, URZ ;  /* 0x0000001004047890 */ /* 0x000fc8000fffe0ff */
[----:B------:R-:W-:Y:S01]  /*0f40*/  UISETP.NE.AND UP0, UPT, UR4, 0x20, UPT ;  /* 0x000000200400788c */ /* 0x000fe2000bf05270 */
[----:B------:R-:W-:Y:S02]  /*0f50*/  @P0 LOP3.LUT R5, R5, R26, RZ, 0x3c, !PT ;  /* 0x0000001a05050212 */ /* 0x000fe400078e3cff */
[----:B------:R-:W-:Y:S02]  /*0f60*/  @P0 LOP3.LUT R4, R4, R25, RZ, 0x3c, !PT ;  /* 0x0000001904040212 */ /* 0x000fe400078e3cff */
[----:B--2---:R-:W-:Y:S02]  /*0f70*/  @P0 LOP3.LUT R3, R3, R22, RZ, 0x3c, !PT ;  /* 0x0000001603030212 */ /* 0x004fe400078e3cff */
[----:B---3--:R-:W-:Y:S02]  /*0f80*/  @P0 LOP3.LUT R6, R6, R23, RZ, 0x3c, !PT ;  /* 0x0000001706060212 */ /* 0x008fe400078e3cff */
[----:B----4-:R-:W-:Y:S01]  /*0f90*/  @P0 LOP3.LUT R7, R7, R24, RZ, 0x3c, !PT ;  /* 0x0000001807070212 */ /* 0x010fe200078e3cff */
[----:B------:R-:W-:Y:S06]  /*0fa0*/  BRA.U UP0, `(.L_x_5) ;  /* 0xfffffff5004c7547 */ /* 0x000fec000b83ffff */
[----:B------:R-:W-:-:S05]  /*0fb0*/  VIADD R20, R20, 0x1 ;  /* 0x0000000114147836 */ /* 0x000fca0000000000 */
[----:B------:R-:W-:-:S13]  /*0fc0*/  ISETP.NE.AND P0, PT, R20, 0x5, PT ;  /* 0x000000051400780c */ /* 0x000fda0003f05270 */
[----:B------:R-:W-:Y:S05]  /*0fd0*/  @P0 BRA `(.L_x_6) ;  /* 0xfffffff400300947 */ /* 0x000fea000383ffff */
[----:B------:R0:W-:Y:S01]  /*0fe0*/  STL [R1+0x4], R3 ;  /* 0x0000040301007387 */ /* 0x0001e20000100800 */
[----:B------:R-:W-:-:S03]  /*0ff0*/  ISETP.NE.U32.AND P0, PT, R21, 0x1, PT ;  /* 0x000000011500780c */ /* 0x000fc60003f05070 */
[----:B------:R0:W-:Y:S01]  /*1000*/  STL.64 [R1+0x8], R6 ;  /* 0x0000080601007387 */ /* 0x0001e20000100a00 */
[----:B------:R-:W-:-:S03]  /*1010*/  ISETP.NE.AND.EX P0, PT, RZ, RZ, PT, P0 ;  /* 0x000000ffff00720c */ /* 0x000fc60003f05300 */
[----:B------:R0:W-:Y:S10]  /*1020*/  STL.64 [R1+0x10], R4 ;  /* 0x0000100401007387 */ /* 0x0001f40000100a00 */
[----:B------:R-:W-:Y:S05]  /*1030*/  @!P0 BRA `(.L_x_4) ;  /* 0x0000001800048947 */ /* 0x000fea0003800000 */
[----:B------:R-:W-:Y:S01]  /*1040*/  UMOV UR4, URZ ;  /* 0x000000ff00047c82 */ /* 0x000fe20008000000 */
[----:B------:R-:W-:Y:S01]  /*1050*/  UMOV UR5, URZ ;  /* 0x000000ff00057c82 */ /* 0x000fe20008000000 */
[----:B------:R-:W-:Y:S02]  /*1060*/  IMAD.MOV.U32 R20, RZ, RZ, RZ ;  /* 0x000000ffff147224 */ /* 0x000fe400078e00ff */
[----:B0-----:R-:W-:Y:S02]  /*1070*/  IMAD.MOV.U32 R3, RZ, RZ, RZ ;  /* 0x000000ffff037224 */ /* 0x001fe400078e00ff */
[----:B------:R-:W-:Y:S02]  /*1080*/  IMAD.U32 R5, RZ, RZ, UR4 ;  /* 0x00000004ff057e24 */ /* 0x000fe4000f8e00ff */
[----:B------:R-:W-:Y:S02]  /*1090*/  IMAD.U32 R4, RZ, RZ, UR5 ;  /* 0x00000005ff047e24 */ /* 0x000fe4000f8e00ff */
[----:B------:R-:W-:-:S02]  /*10a0*/  IMAD.U32 R7, RZ, RZ, UR4 ;  /* 0x00000004ff077e24 */ /* 0x000fc4000f8e00ff */
[----:B------:R-:W-:-:S07]  /*10b0*/  IMAD.U32 R6, RZ, RZ, UR5 ;  /* 0x00000005ff067e24 */ /* 0x000fce000f8e00ff */
.L_x_8:
[----:B------:R-:W-:-:S06]  /*10c0*/  IMAD R17, R20, 0x4, R1 ;  /* 0x0000000414117824 */ /* 0x000fcc00078e0201 */
[----:B------:R-:W5:Y:S01]  /*10d0*/  LDL R17, [R17+0x4] ;  /* 0x0000040011117983 */ /* 0x000f620000100800 */
[----:B------:R-:W-:Y:S01]  /*10e0*/  IMAD.SHL.U32 R19, R20, 0x20, RZ ;  /* 0x0000002014137824 */ /* 0x000fe200078e00ff */
[----:B------:R-:W-:-:S06]  /*10f0*/  UMOV UR4, URZ ;  /* 0x000000ff00047c82 */ /* 0x000fcc0008000000 */
.L_x_7:
        /* <DEDUP_REMOVED lines=181> */
[----:B------:R-:W-:Y:S05]  /*1c50*/  @P0 BRA `(.L_x_4) ;  /* 0x0000000800fc0947 */ /* 0x000fea0003800000 */
[----:B------:R-:W-:Y:S01]  /*1c60*/  UMOV UR4, URZ ;  /* 0x000000ff00047c82 */ /* 0x000fe20008000000 */
[----:B------:R-:W-:Y:S01]  /*1c70*/  UMOV UR5, URZ ;  /* 0x000000ff00057c82 */ /* 0x000fe20008000000 */
[----:B------:R-:W-:Y:S02]  /*1c80*/  IMAD.MOV.U32 R20, RZ, RZ, RZ ;  /* 0x000000ffff147224 */ /* 0x000fe400078e00ff */
[----:B-1----:R-:W-:Y:S02]  /*1c90*/  IMAD.MOV.U32 R3, RZ, RZ, RZ ;  /* 0x000000ffff037224 */ /* 0x002fe400078e00ff */
[----:B------:R-:W-:Y:S02]  /*1ca0*/  IMAD.U32 R5, RZ, RZ, UR4 ;  /* 0x00000004ff057e24 */ /* 0x000fe4000f8e00ff */
[----:B------:R-:W-:Y:S02]  /*1cb0*/  IMAD.U32 R4, RZ, RZ, UR5 ;  /* 0x00000005ff047e24 */ /* 0x000fe4000f8e00ff */
[----:B------:R-:W-:-:S02]  /*1cc0*/  IMAD.U32 R7, RZ, RZ, UR4 ;  /* 0x00000004ff077e24 */ /* 0x000fc4000f8e00ff */
[----:B------:R-:W-:-:S07]  /*1cd0*/  IMAD.U32 R6, RZ, RZ, UR5 ;  /* 0x00000005ff067e24 */ /* 0x000fce000f8e00ff */
.L_x_10:
[----:B------:R-:W-:-:S06]  /*1ce0*/  IMAD R17, R20, 0x4, R1 ;  /* 0x0000000414117824 */ /* 0x000fcc00078e0201 */
[----:B------:R-:W5:Y:S01]  /*1cf0*/  LDL R17, [R17+0x4] ;  /* 0x0000040011117983 */ /* 0x000f620000100800 */
[----:B------:R-:W-:Y:S01]  /*1d00*/  IMAD.SHL.U32 R19, R20, 0x20, RZ ;  /* 0x0000002014137824 */ /* 0x000fe200078e00ff */
[----:B------:R-:W-:-:S06]  /*1d10*/  UMOV UR4, URZ ;  /* 0x000000ff00047c82 */ /* 0x000fcc0008000000 */
.L_x_9:
        /* <DEDUP_REMOVED lines=9> */
[----:B------:R-:W4:Y:S04]  /*1db0*/  @P2 LDG.E R26, desc[UR8][R14.64+0x38] ;  /* 0x000038080e1a2981 */ /* 0x000f28000c1e1900 */
[----:B------:R-:W4:Y:S04]  /*1dc0*/  @P3 LDG.E R28, desc[UR8][R14.64+0x4c] ;  /* 0x00004c080e1c3981 */ /* 0x000f28000c1e1900 */
[----:B------:R-:W4:Y:S04]  /*1dd0*/  @!P0 LDG.E R21, desc[UR8][R14.64+0x4] ;  /* 0x000004080e158981 */ /* 0x000f28000c1e1900 */
[----:B------:R-:W4:Y:S01]  /*1de0*/  @P1 LDG.E R25, desc[UR8][R14.64+0x20] ;  /* 0x000020080e191981 */ /* 0x000f22000c1e1900 */
[----:B--2---:R-:W-:-:S03]  /*1df0*/  @!P0 LOP3.LUT R5, R5, R22, RZ, 0x3c, !PT ;  /* 0x0000001605058212 */ /* 0x004fc600078e3cff */
[----:B------:R-:W2:Y:S01]  /*1e00*/  @!P0 LDG.E R22, desc[UR8][R14.64] ;  /* 0x000000080e168981 */ /* 0x000ea2000c1e1900 */
[----:B---3--:R-:W-:-:S03]  /*1e10*/  @P1 LOP3.LUT R5, R5, R24, RZ, 0x3c, !PT ;  /* 0x0000001805051212 */ /* 0x008fc600078e3cff */
[----:B------:R-:W3:Y:S01]  /*1e20*/  @P4 LDG.E R24, desc[UR8][R14.64+0x60] ;  /* 0x000060080e184981 */ /* 0x000ee2000c1e1900 */
[----:B----4-:R-:W-:-:S03]  /*1e30*/  @P2 LOP3.LUT R5, R5, R26, RZ, 0x3c, !PT ;  /* 0x0000001a05052212 */ /* 0x010fc600078e3cff */
[----:B------:R-:W4:Y:S01]  /*1e40*/  @P5 LDG.E R26, desc[UR8][R14.64+0x74] ;  /* 0x000074080e1a5981 */ /* 0x000f22000c1e1900 */
[----:B------:R-:W-:Y:S02]  /*1e50*/  @P3 LOP3.LUT R5, R5, R28, RZ, 0x3c, !PT ;  /* 0x0000001c05053212 */ /* 0x000fe400078e3cff */
[----:B------:R-:W-:Y:S02]  /*1e60*/  @!P0 LOP3.LUT R6, R6, R21, RZ, 0x3c, !PT ;  /* 0x0000001506068212 */ /* 0x000fe400078e3cff */
[----:B------:R-:W4:Y:S01]  /*1e70*/  @!P0 LDG.E R21, desc[UR8][R14.64+0xc] ;  /* 0x00000c080e158981 */ /* 0x000f22000c1e1900 */
[----:B--2---:R-:W-:-:S03]  /*1e80*/  @!P0 LOP3.LUT R3, R3, R22, RZ, 0x3c, !PT ;  /* 0x0000001603038212 */ /* 0x004fc600078e3cff */
[----:B------:R-:W2:Y:S01]  /*1e90*/  @!P0 LDG.E R22, desc[UR8][R14.64+0x8] ;  /* 0x000008080e168981 */ /* 0x000ea2000c1e1900 */
[----:B---3--:R-:W-:-:S03]  /*1ea0*/  @P4 LOP3.LUT R5, R5, R24, RZ, 0x3c, !PT ;  /* 0x0000001805054212 */ /* 0x008fc600078e3cff */
[----:B------:R-:W3:Y:S01]  /*1eb0*/  @P1 LDG.E R24, desc[UR8][R14.64+0x14] ;  /* 0x000014080e181981 */ /* 0x000ee2000c1e1900 */
[----:B----4-:R-:W-:-:S03]  /*1ec0*/  @!P0 LOP3.LUT R4, R4, R21, RZ, 0x3c, !PT ;  /* 0x0000001504048212 */ /* 0x010fc600078e3cff */
[----:B------:R-:W4:Y:S01]  /*1ed0*/  @P1 LDG.E R21, desc[UR8][R14.64+0x18] ;  /* 0x000018080e151981 */ /* 0x000f22000c1e1900 */
[----:B--2---:R-:W-:-:S03]  /*1ee0*/  @!P0 LOP3.LUT R7, R7, R22, RZ, 0x3c, !PT ;  /* 0x0000001607078212 */ /* 0x004fc600078e3cff */
[----:B------:R-:W2:Y:S01]  /*1ef0*/  @P1 LDG.E R22, desc[UR8][R14.64+0x1c] ;  /* 0x00001c080e161981 */ /* 0x000ea2000c1e1900 */
[----:B---3--:R-:W-:-:S03]  /*1f00*/  @P1 LOP3.LUT R3, R3, R24, RZ, 0x3c, !PT ;  /* 0x0000001803031212 */ /* 0x008fc600078e3cff */
[----:B------:R-:W3:Y:S01]  /*1f10*/  @P2 LDG.E R24, desc[UR8][R14.64+0x28] ;  /* 0x000028080e182981 */ /* 0x000ee2000c1e1900 */
[----:B------:R-:W-:-:S03]  /*1f20*/  @P1 LOP3.LUT R4, R4, R25, RZ, 0x3c, !PT ;  /* 0x0000001904041212 */ /* 0x000fc600078e3cff */
[----:B------:R-:W3:Y:S01]  /*1f30*/  @P2 LDG.E R25, desc[UR8][R14.64+0x34] ;  /* 0x000034080e192981 */ /* 0x000ee2000c1e1900 */
[----:B----4-:R-:W-:-:S03]  /*1f40*/  @P1 LOP3.LUT R6, R6, R21, RZ, 0x3c, !PT ;  /* 0x0000001506061212 */ /* 0x010fc600078e3cff */
[----:B------:R-:W4:Y:S01]  /*1f50*/  @P2 LDG.E R21, desc[UR8][R14.64+0x2c] ;  /* 0x00002c080e152981 */ /* 0x000f22000c1e1900 */
[----:B--2---:R-:W-:-:S03]  /*1f60*/  @P1 LOP3.LUT R7, R7, R22, RZ, 0x3c, !PT ;  /* 0x0000001607071212 */ /* 0x004fc600078e3cff */
        /* <DEDUP_REMOVED lines=27> */
[----:B------:R-:W-:Y:S02]  /*2120*/  LOP3.LUT P0, RZ, R23, 0x80, RZ, 0xc0, !PT ;  /* 0x0000008017ff7812 */ /* 0x000fe4000780c0ff */
[----:B------:R-:W-:Y:S02]  /*2130*/  @P5 LOP3.LUT R4, R4, R25, RZ, 0x3c, !PT ;  /* 0x0000001904045212 */ /* 0x000fe400078e3cff */
        /* <DEDUP_REMOVED lines=17> */
[----:B------:R-:W-:Y:S02]  /*2250*/  @P6 LOP3.LUT R5, R5, R26, RZ, 0x3c, !PT ;  /* 0x0000001a05056212 */ /* 0x000fe400078e3cff */
[----:B------:R-:W-:Y:S02]  /*2260*/  @P0 LOP3.LUT R4, R4, R25, RZ, 0x3c, !PT ;  /* 0x0000001904040212 */ /* 0x000fe400078e3cff */
[----:B----4-:R-:W-:Y:S02]  /*2270*/  @P0 LOP3.LUT R6, R6, R21, RZ, 0x3c, !PT ;  /* 0x0000001506060212 */ /* 0x010fe400078e3cff */
[----:B--2---:R-:W-:Y:S02]  /*2280*/  @P0 LOP3.LUT R7, R7, R22, RZ, 0x3c, !PT ;  /* 0x0000001607070212 */ /* 0x004fe400078e3cff */
[----:B---3--:R-:W-:Y:S02]  /*2290*/  @P0 LOP3.LUT R5, R5, R24, RZ, 0x3c, !PT ;  /* 0x0000001805050212 */ /* 0x008fe400078e3cff */
[----:B------:R-:W-:-:S13]  /*22a0*/  R2P PR, R23.B1, 0x7f ;  /* 0x0000007f17007804 */ /* 0x000fda0000001000 */
[----:B------:R-:W2:Y:S04]  /*22b0*/  @P0 LDG.E R22, desc[UR8][R14.64+0xa0] ;  /* 0x0000a0080e160981 */ /* 0x000ea8000c1e1900 */
[----:B------:R-:W3:Y:S04]  /*22c0*/  @P0 LDG.E R21, desc[UR8][R14.64+0xa4] ;  /* 0x0000a4080e150981 */ /* 0x000ee8000c1e1900 */
[----:B------:R-:W4:Y:S04]  /*22d0*/  @P0 LDG.E R24, desc[UR8][R14.64+0xb0] ;  /* 0x0000b0080e180981 */ /* 0x000f28000c1e1900 */
        /* <DEDUP_REMOVED lines=10> */
[----:B------:R-:W-:-:S03]  /*2380*/  @P0 LOP3.LUT R4, R4, R25, RZ, 0x3c, !PT ;  /* 0x0000001904040212 */ /* 0x000fc600078e3cff */
[----:B------:R-:W2:Y:S01]  /*2390*/  @P1 LDG.E R25, desc[UR8][R14.64+0xc0] ;  /* 0x0000c0080e191981 */ /* 0x000ea2000c1e1900 */
[----:B------:R-:W-:Y:S02]  /*23a0*/  LOP3.LUT P0, RZ, R23, 0x8000, RZ, 0xc0, !PT ;  /* 0x0000800017ff7812 */ /* 0x000fe4000780c0ff */
[----:B---3--:R-:W-:Y:S01]  /*23b0*/  @P1 LOP3.LUT R6, R6, R21, RZ, 0x3c, !PT ;  /* 0x0000001506061212 */ /* 0x008fe200078e3cff */
[----:B------:R-:W3:Y:S01]  /*23c0*/  @P2 LDG.E R23, desc[UR8][R14.64+0xd4] ;  /* 0x0000d4080e172981 */ /* 0x000ee2000c1e1900 */
[----:B----4-:R-:W-:-:S03]  /*23d0*/  @P1 LOP3.LUT R7, R7, R24, RZ, 0x3c, !PT ;  /* 0x0000001807071212 */ /* 0x010fc600078e3cff */
[----:B------:R-:W4:Y:S04]  /*23e0*/  @P2 LDG.E R24, desc[UR8][R14.64+0xc8] ;  /* 0x0000c8080e182981 */ /* 0x000f28000c1e1900 */
[----:B------:R-:W4:Y:S01]  /*23f0*/  @P2 LDG.E R21, desc[UR8][R14.64+0xcc] ;  /* 0x0000cc080e152981 */ /* 0x000f22000c1e1900 */
[----:B--2---:R-:W-:-:S03]  /*2400*/  @P1 LOP3.LUT R3, R3, R22, RZ, 0x3c, !PT ;  /* 0x0000001603031212 */ /* 0x004fc600078e3cff */
[----:B------:R-:W2:Y:S04]  /*2410*/  @P0 LDG.E R28, desc[UR8][R14.64+0x13c] ;  /* 0x00013c080e1c0981 */ /* 0x000ea8000c1e1900 */
[----:B------:R-:W2:Y:S01]  /*2420*/  @P1 LDG.E R22, desc[UR8][R14.64+0xc4] ;  /* 0x0000c4080e161981 */ /* 0x000ea2000c1e1900 */
[----:B------:R-:W-:Y:S02]  /*2430*/  @P1 LOP3.LUT R4, R4, R25, RZ, 0x3c, !PT ;  /* 0x0000001904041212 */ /* 0x000fe400078e3cff */
[----:B------:R-:W-:Y:S02]  /*2440*/  @P2 LOP3.LUT R7, R7, R26, RZ, 0x3c, !PT ;  /* 0x0000001a07072212 */ /* 0x000fe400078e3cff */
[----:B---3--:R-:W-:Y:S01]  /*2450*/  @P2 LOP3.LUT R4, R4, R23, RZ, 0x3c, !PT ;  /* 0x0000001704042212 */ /* 0x008fe200078e3cff */
[----:B------:R-:W3:Y:S01]  /*2460*/  @P3 LDG.E R26, desc[UR8][R14.64+0xe4] ;  /* 0x0000e4080e1a3981 */ /* 0x000ee2000c1e1900 */
[----:B----4-:R-:W-:-:S03]  /*2470*/  @P2 LOP3.LUT R3, R3, R24, RZ, 0x3c, !PT ;  /* 0x0000001803032212 */ /* 0x010fc600078e3cff */
[----:B------:R-:W4:Y:S01]  /*2480*/  @P3 LDG.E R24, desc[UR8][R14.64+0xdc] ;  /* 0x0000dc080e183981 */ /* 0x000f22000c1e1900 */
[----:B------:R-:W-:-:S03]  /*2490*/  @P2 LOP3.LUT R6, R6, R21, RZ, 0x3c, !PT ;  /* 0x0000001506062212 */ /* 0x000fc600078e3cff */
        /* <DEDUP_REMOVED lines=44> */
[----:B------:R-:W-:-:S04]  /*2760*/  UIADD3 UR4, UPT, UPT, UR4, 0x10, URZ ;  /* 0x0000001004047890 */ /* 0x000fc8000fffe0ff */
[----:B------:R-:W-:Y:S01]  /*2770*/  UISETP.NE.AND UP0, UPT, UR4, 0x20, UPT ;  /* 0x000000200400788c */ /* 0x000fe2000bf05270 */
[----:B---3--:R-:W-:Y:S02]  /*2780*/  @P0 LOP3.LUT R7, R7, R26, RZ, 0x3c, !PT ;  /* 0x0000001a07070212 */ /* 0x008fe400078e3cff */
[----:B----4-:R-:W-:Y:S02]  /*2790*/  @P0 LOP3.LUT R3, R3, R24, RZ, 0x3c, !PT ;  /* 0x0000001803030212 */ /* 0x010fe400078e3cff */
[----:B------:R-:W-:Y:S02]  /*27a0*/  @P0 LOP3.LUT R6, R6, R21, RZ, 0x3c, !PT ;  /* 0x0000001506060212 */ /* 0x000fe400078e3cff */
[----:B------:R-:W-:Y:S02]  /*27b0*/  @P0 LOP3.LUT R4, R4, R23, RZ, 0x3c, !PT ;  /* 0x0000001704040212 */ /* 0x000fe400078e3cff */
[----:B--2---:R-:W-:-:S04]  /*27c0*/  @P6 LOP3.LUT R5, R5, R22, RZ, 0x3c, !PT ;  /* 0x0000001605056212 */ /* 0x004fc800078e3cff */
[----:B------:R-:W-:Y:S01]  /*27d0*/  @P0 LOP3.LUT R5, R5, R28, RZ, 0x3c, !PT ;  /* 0x0000001c05050212 */ /* 0x000fe200078e3cff */
[----:B------:R-:W-:Y:S06]  /*27e0*/  BRA.U UP0, `(.L_x_9) ;  /* 0xfffffff5004c7547 */ /* 0x000fec000b83ffff */
[----:B------:R-:W-:-:S05]  /*27f0*/  VIADD R20, R20, 0x1 ;  /* 0x0000000114147836 */ /* 0x000fca0000000000 */
[----:B------:R-:W-:-:S13]  /*2800*/  ISETP.NE.AND P0, PT, R20, 0x5, PT ;  /* 0x000000051400780c */ /* 0x000fda0003f05270 */
[----:B------:R-:W-:Y:S05]  /*2810*/  @P0 BRA `(.L_x_10) ;  /* 0xfffffff400300947 */ /* 0x000fea000383ffff */
[----:B------:R2:W-:Y:S04]  /*2820*/  STL [R1+0x4], R3 ;  /* 0x0000040301007387 */ /* 0x0005e80000100800 */
[----:B------:R2:W-:Y:S04]  /*2830*/  STL.64 [R1+0x8], R6 ;  /* 0x0000080601007387 */ /* 0x0005e80000100a00 */
[----:B------:R2:W-:Y:S02]  /*2840*/  STL.64 [R1+0x10], R4 ;  /* 0x0000100401007387 */ /* 0x0005e40000100a00 */
.L_x_4:
[----:B------:R-:W-:Y:S05]  /*2850*/  BSYNC.RECONVERGENT B1 ;  /* 0x0000000000017941 */ /* 0x000fea0003800200 */
.L_x_3:
[----:B------:R-:W-:Y:S01]  /*2860*/  ISETP.GT.U32.AND P0, PT, R13, 0x3, PT ;  /* 0x000000030d00780c */ /* 0x000fe20003f04070 */
[----:B------:R-:W-:Y:S01]  /*2870*/  VIADD R9, R9, 0x1 ;  /* 0x0000000109097836 */ /* 0x000fe20000000000 */
[--C-:B------:R-:W-:Y:S02]  /*2880*/  SHF.R.U64 R13, R13, 0x2, R18.reuse ;  /* 0x000000020d0d7819 */ /* 0x100fe40000001212 */
[----:B------:R-:W-:Y:S02]  /*2890*/  ISETP.GT.U32.AND.EX P0, PT, R18, RZ, PT, P0 ;  /* 0x000000ff1200720c */ /* 0x000fe40003f04100 */
[----:B------:R-:W-:-:S11]  /*28a0*/  SHF.R.U32.HI R18, RZ, 0x2, R18 ;  /* 0x00000002ff127819 */ /* 0x000fd60000011612 */
[----:B------:R-:W-:Y:S05]  /*28b0*/  @P0 BRA `(.L_x_11) ;  /* 0xffffffd800cc0947 */ /* 0x000fea000383ffff */
.L_x_2:
[----:B------:R-:W-:Y:S05]  /*28c0*/  BSYNC.RECONVERGENT B0 ;  /* 0x0000000000007941 */ /* 0x000fea0003800200 */
.L_x_1:
[----:B0-----:R-:W-:Y:S01]  /*28d0*/  IMAD.MOV.U32 R10, RZ, RZ, RZ ;  /* 0x000000ffff0a7224 */ /* 0x001fe200078e00ff */
[----:B------:R-:W0:Y:S01]  /*28e0*/  LDCU UR5, c[0x0][0x384] ;  /* 0x00007080ff0577ac */ /* 0x000e220008000800 */
[----:B------:R-:W-:Y:S01]  /*28f0*/  IMAD.MOV.U32 R9, RZ, RZ, 0x3f800000 ;  /* 0x3f800000ff097424 */ /* 0x000fe200078e00ff */
[----:B------:R-:W-:-:S06]  /*2900*/  UMOV UR4, URZ ;  /* 0x000000ff00047c82 */ /* 0x000fcc0008000000 */
.L_x_14:
[----:B------:R-:W-:Y:S01]  /*2910*/  SHF.R.U32.HI R14, RZ, 0x2, R3 ;  /* 0x00000002ff0e7819 */ /* 0x000fe20000011603 */
[----:B------:R-:W-:Y:S01]  /*2920*/  VIADD R2, R2, 0x587c5 ;  /* 0x000587c502027836 */ /* 0x000fe20000000000 */
[----:B------:R-:W-:Y:S01]  /*2930*/  BSSY.RECONVERGENT B0, `(.L_x_12) ;  /* 0x000005a000007945 */ /* 0x000fe20003800200 */
[----:B------:R-:W-:Y:S01]  /*2940*/  IMAD.MOV.U32 R15, RZ, RZ, 0x437c0000 ;  /* 0x437c0000ff0f7424 */ /* 0x000fe200078e00ff */
[----:B------:R-:W-:Y:S01]  /*2950*/  LOP3.LUT R14, R14, R3, RZ, 0x3c, !PT ;  /* 0x000000030e0e7212 */ /* 0x000fe200078e3cff */
[----:B-12---:R-:W-:Y:S02]  /*2960*/  IMAD.SHL.U32 R3, R5, 0x10, RZ ;  /* 0x0000001005037824 */ /* 0x006fe400078e00ff */
[----:B------:R-:W-:Y:S02]  /*2970*/  FMUL R9, R0, R9 ;  /* 0x0000000900097220 */ /* 0x000fe40000400000 */
[----:B------:R-:W-:-:S05]  /*2980*/  IMAD.SHL.U32 R11, R14, 0x2, RZ ;  /* 0x000000020e0b7824 */ /* 0x000fca00078e00ff */
[----:B------:R-:W-:-:S04]  /*2990*/  LOP3.LUT R14, R14, R11, R3, 0x96, !PT ;  /* 0x0000000b0e0e7212 */ /* 0x000fc800078e9603 */
[----:B------:R-:W-:Y:S01]  /*29a0*/  LOP3.LUT R11, R14, R5, RZ, 0x3c, !PT ;  /* 0x000000050e0b7212 */ /* 0x000fe200078e3cff */
[----:B------:R-:W-:-:S04]  /*29b0*/  IMAD.MOV.U32 R14, RZ, RZ, 0x2f800000 ;  /* 0x2f800000ff0e7424 */ /* 0x000fc800078e00ff */
[----:B------:R-:W-:-:S05]  /*29c0*/  IMAD.IADD R3, R11, 0x1, R2 ;  /* 0x000000010b037824 */ /* 0x000fca00078e0202 */
[----:B------:R-:W-:-:S05]  /*29d0*/  I2FP.F32.U32 R3, R3 ;  /* 0x0000000300037245 */ /* 0x000fca0000201000 */
[----:B------:R-:W-:Y:S01]  /*29e0*/  FFMA R3, R3, R14, 1.1641532182693481445e-10 ;  /* 0x2f00000003037423 */ /* 0x000fe2000000000e */
[----:B------:R-:W-:-:S03]  /*29f0*/  IMAD.MOV.U32 R14, RZ, RZ, 0x3bbb989d ;  /* 0x3bbb989dff0e7424 */ /* 0x000fc600078e00ff */
[C---:B0-----:R-:W-:Y:S01]  /*2a00*/  FMUL R13, R3.reuse, -UR5 ;  /* 0x80000005030d7c20 */ /* 0x041fe20008400000 */
[----:B------:R-:W-:-:S03]  /*2a10*/  FSETP.NEU.AND P0, PT, R3, 1, PT ;  /* 0x3f8000000300780b */ /* 0x000fc60003f0d000 */
[----:B------:R-:W-:-:S04]  /*2a20*/  FFMA.SAT R14, R13, R14, 0.5 ;  /* 0x3f0000000d0e7423 */ /* 0x000fc8000000200e */
[----:B------:R-:W-:-:S04]  /*2a30*/  FFMA.RM R14, R14, R15, 12582913 ;  /* 0x4b4000010e0e7423 */ /* 0x000fc8000000400f */
[C---:B------:R-:W-:Y:S01]  /*2a40*/  FADD R18, R14.reuse, -12583039 ;  /* 0xcb40007f0e127421 */ /* 0x040fe20000000000 */
[----:B------:R-:W-:-:S03]  /*2a50*/  IMAD.SHL.U32 R14, R14, 0x800000, RZ ;  /* 0x008000000e0e7824 */ /* 0x000fc600078e00ff */
[----:B------:R-:W-:-:S04]  /*2a60*/  FFMA R18, R13, 1.4426950216293334961, -R18 ;  /* 0x3fb8aa3b0d127823 */ /* 0x000fc80000000812 */
[----:B------:R-:W-:-:S04]  /*2a70*/  FFMA R18, R13, 1.925963033500011079e-08, R18 ;  /* 0x32a570600d127823 */ /* 0x000fc80000000012 */
[----:B------:R-:W0:Y:S02]  /*2a80*/  MUFU.EX2 R13, R18 ;  /* 0x00000012000d7308 */ /* 0x000e240000000800 */
[----:B0-----:R-:W-:Y:S01]  /*2a90*/  FMUL R14, R14, R13 ;  /* 0x0000000d0e0e7220 */ /* 0x001fe20000400000 */
[----:B------:R-:W-:Y:S01]  /*2aa0*/  IMAD.MOV.U32 R13, RZ, RZ, 0x3f800000 ;  /* 0x3f800000ff0d7424 */ /* 0x000fe200078e00ff */
[----:B------:R-:W-:Y:S06]  /*2ab0*/  @!P0 BRA `(.L_x_13) ;  /* 0x0000000400048947 */ /* 0x000fec0003800000 */
[----:B------:R-:W-:-:S13]  /*2ac0*/  FSETP.NAN.AND P0, PT, |R3|, |R3|, PT ;  /* 0x400000030300720b */ /* 0x000fda0003f08200 */
[----:B------:R-:W-:Y:S01]  /*2ad0*/  @P0 FADD R13, R3, 2 ;  /* 0x40000000030d0421 */ /* 0x000fe20000000000 */
[----:B------:R-:W-:Y:S06]  /*2ae0*/  @P0 BRA `(.L_x_13) ;  /* 0x0000000000f80947 */ /* 0x000fec0003800000 */
[C---:B------:R-:W-:Y:S01]  /*2af0*/  FMUL R18, |R3|.reuse, 16777216 ;  /* 0x4b80000003127820 */ /* 0x040fe20000400200 */
[----:B------:R-:W-:Y:S01]  /*2b00*/  FSETP.GEU.AND P0, PT, |R3|, 1.175494350822287508e-38, PT ;  /* 0x008000000300780b */ /* 0x000fe20003f0e200 */
[----:B------:R-:W-:-:S03]  /*2b10*/  IMAD.MOV.U32 R21, RZ, RZ, 0x3a2c32e4 ;  /* 0x3a2c32e4ff157424 */ /* 0x000fc600078e00ff */
[----:B------:R-:W-:-:S05]  /*2b20*/  FSEL R18, R18, |R3|, !P0 ;  /* 0x4000000312127208 */ /* 0x000fca0004000000 */
[----:B------:R-:W-:-:S05]  /*2b30*/  VIADD R13, R18, 0xc0cafb0d ;  /* 0xc0cafb0d120d7836 */ /* 0x000fca0000000000 */
[----:B------:R-:W-:-:S05]  /*2b40*/  LOP3.LUT R15, R13, 0xff800000, RZ, 0xc0, !PT ;  /* 0xff8000000d0f7812 */ /* 0x000fca00078ec0ff */
[----:B------:R-:W-:Y:S01]  /*2b50*/  IMAD.IADD R18, R18, 0x1, -R15 ;  /* 0x0000000112127824 */ /* 0x000fe200078e0a0f */
[----:B------:R-:W-:-:S03]  /*2b60*/  I2FP.F32.S32 R15, R15 ;  /* 0x0000000f000f7245 */ /* 0x000fc60000201400 */
[C---:B------:R-:W-:Y:S01]  /*2b70*/  FADD R13, R18.reuse, 1 ;  /* 0x3f800000120d7421 */ /* 0x040fe20000000000 */
[----:B------:R-:W-:Y:S01]  /*2b80*/  FADD R22, R18, -1 ;  /* 0xbf80000012167421 */ /* 0x000fe20000000000 */
[----:B------:R-:W-:Y:S02]  /*2b90*/  FSEL R18, RZ, -24, P0 ;  /* 0xc1c00000ff127808 */ /* 0x000fe40000000000 */
[C---:B------:R-:W-:Y:S01]  /*2ba0*/  FSETP.NEU.AND P0, PT, |R3|.reuse, +INF , PT ;  /* 0x7f8000000300780b */ /* 0x040fe20003f0d200 */
[----:B------:R-:W-:Y:S01]  /*2bb0*/  FADD R20, R22, R22 ;  /* 0x0000001616147221 */ /* 0x000fe20000000000 */
[----:B------:R-:W0:Y:S02]  /*2bc0*/  MUFU.RCP R13, R13 ;  /* 0x0000000d000d7308 */ /* 0x000e240000001000 */
[----:B------:R-:W-:-:S13]  /*2bd0*/  FSETP.NEU.AND P0, PT, R3, RZ, P0 ;  /* 0x000000ff0300720b */ /* 0x000fda000070d000 */
[----:B------:R-:W-:Y:S01]  /*2be0*/  @!P0 FADD R3, R3, R3 ;  /* 0x0000000303038221 */ /* 0x000fe20000000000 */
[----:B0-----:R-:W-:Y:S01]  /*2bf0*/  FMUL R17, R13, R20 ;  /* 0x000000140d117220 */ /* 0x001fe20000400000 */
[----:B------:R-:W-:-:S03]  /*2c00*/  FFMA R20, R15, 1.1920928955078125e-07, R18 ;  /* 0x340000000f147823 */ /* 0x000fc60000000012 */
[----:B------:R-:W-:Y:S01]  /*2c10*/  FADD R19, R22, -R17 ;  /* 0x8000001116137221 */ /* 0x000fe20000000000 */
[C---:B------:R-:W-:Y:S01]  /*2c20*/  FMUL R18, R17.reuse, R17 ;  /* 0x0000001111127220 */ /* 0x040fe20000400000 */
[----:B------:R-:W-:Y:S02]  /*2c30*/  FFMA R15, R17, 1.4426950216293334961, R20 ;  /* 0x3fb8aa3b110f7823 */ /* 0x000fe40000000014 */
[----:B------:R-:W-:Y:S01]  /*2c40*/  FADD R19, R19, R19 ;  /* 0x0000001313137221 */ /* 0x000fe20000000000 */
[----:B------:R-:W-:Y:S01]  /*2c50*/  FFMA R21, R18, R21, 0.0032181653659790754318 ;  /* 0x3b52e7db12157423 */ /* 0x000fe20000000015 */
[----:B------:R-:W-:Y:S02]  /*2c60*/  FADD R20, R20, -R15 ;  /* 0x8000000f14147221 */ /* 0x000fe40000000000 */
[----:B------:R-:W-:Y:S01]  /*2c70*/  FFMA R22, R22, -R17, R19 ;  /* 0x8000001116167223 */ /* 0x000fe20000000013 */
[----:B------:R-:W-:Y:S01]  /*2c80*/  FFMA R21, R18, R21, 0.018033718690276145935 ;  /* 0x3c93bb7312157423 */ /* 0x000fe20000000015 */
[----:B------:R-:W-:-:S02]  /*2c90*/  FFMA R19, R17, 1.4426950216293334961, R20 ;  /* 0x3fb8aa3b11137823 */ /* 0x000fc40000000014 */
[----:B------:R-:W-:Y:S01]  /*2ca0*/  FMUL R22, R13, R22 ;  /* 0x000000160d167220 */ /* 0x000fe20000400000 */
[----:B------:R-:W-:-:S03]  /*2cb0*/  FFMA R21, R18, R21, 0.12022458761930465698 ;  /* 0x3df6384f12157423 */ /* 0x000fc60000000015 */
[----:B------:R-:W-:Y:S01]  /*2cc0*/  FFMA R20, R22, 1.4426950216293334961, R19 ;  /* 0x3fb8aa3b16147823 */ /* 0x000fe20000000013 */
[----:B------:R-:W-:-:S03]  /*2cd0*/  FMUL R18, R18, R21 ;  /* 0x0000001512127220 */ /* 0x000fc60000400000 */
[----:B------:R-:W-:Y:S01]  /*2ce0*/  FFMA R19, R17, 1.9251366722983220825e-08, R20 ;  /* 0x32a55e3411137823 */ /* 0x000fe20000000014 */
[----:B------:R-:W-:-:S04]  /*2cf0*/  FMUL R13, R18, 3 ;  /* 0x40400000120d7820 */ /* 0x000fc80000400000 */
[----:B------:R-:W-:-:S04]  /*2d00*/  FFMA R13, R22, R13, R19 ;  /* 0x0000000d160d7223 */ /* 0x000fc80000000013 */
[----:B------:R-:W-:-:S04]  /*2d10*/  FFMA R20, R17, R18, R13 ;  /* 0x0000001211147223 */ /* 0x000fc8000000000d */
[----:B------:R-:W-:-:S04]  /*2d20*/  FADD R22, R15, R20 ;  /* 0x000000140f167221 */ /* 0x000fc80000000000 */
[----:B------:R-:W-:Y:S01]  /*2d30*/  FMUL R13, R22, 2 ;  /* 0x40000000160d7820 */ /* 0x000fe20000400000 */
[----:B------:R-:W-:-:S03]  /*2d40*/  FADD R15, -R15, R22 ;  /* 0x000000160f0f7221 */ /* 0x000fc60000000100 */
[----:B------:R-:W0:Y:S01]  /*2d50*/  FRND R18, R13 ;  /* 0x0000000d00127307 */ /* 0x000e220000201000 */
[----:B------:R-:W-:Y:S01]  /*2d60*/  FADD R15, R20, -R15 ;  /* 0x8000000f140f7221 */ /* 0x000fe20000000000 */
[----:B------:R-:W-:Y:S01]  /*2d70*/  FFMA R22, R22, 2, -R13 ;  /* 0x4000000016167823 */ /* 0x000fe2000000080d */
[----:B------:R-:W-:Y:S01]  /*2d80*/  IMAD.MOV.U32 R20, RZ, RZ, 0x391fcb8e ;  /* 0x391fcb8eff147424 */ /* 0x000fe200078e00ff */
[----:B------:R-:W-:Y:S02]  /*2d90*/  FSETP.GT.AND P2, PT, |R13|, 152, PT ;  /* 0x431800000d00780b */ /* 0x000fe40003f44200 */
[----:B------:R-:W-:Y:S01]  /*2da0*/  FFMA R22, R15, 2, R22 ;  /* 0x400000000f167823 */ /* 0x000fe20000000016 */
[----:B0-----:R-:W-:Y:S01]  /*2db0*/  FADD R15, R13, -R18 ;  /* 0x800000120d0f7221 */ /* 0x001fe20000000000 */
[----:B------:R-:W-:-:S03]  /*2dc0*/  FSETP.GT.AND P1, PT, R18, RZ, PT ;  /* 0x000000ff1200720b */ /* 0x000fc60003f24000 */
[----:B------:R-:W-:Y:S01]  /*2dd0*/  FADD R15, R15, R22 ;  /* 0x000000160f0f7221 */ /* 0x000fe20000000000 */
[----:B------:R-:W-:Y:S02]  /*2de0*/  SEL R17, RZ, 0x83000000, P1 ;  /* 0x83000000ff117807 */ /* 0x000fe40000800000 */
[----:B------:R-:W-:Y:S01]  /*2df0*/  FSETP.GEU.AND P1, PT, R13, RZ, PT ;  /* 0x000000ff0d00720b */ /* 0x000fe20003f2e000 */
[----:B------:R-:W-:Y:S02]  /*2e00*/  FFMA R20, R15, R20, 0.0013391353422775864601 ;  /* 0x3aaf85ed0f147423 */ /* 0x000fe40000000014 */
[----:B------:R-:W-:Y:S02]  /*2e10*/  VIADD R18, R17, 0x7f000000 ;  /* 0x7f00000011127836 */ /* 0x000fe40000000000 */
[C---:B------:R-:W-:Y:S02]  /*2e20*/  FFMA R22, R15.reuse, R20, 0.0096188392490148544312 ;  /* 0x3c1d98560f167423 */ /* 0x040fe40000000014 */
[----:B------:R0:W1:Y:S02]  /*2e30*/  F2I.NTZ R20, R13 ;  /* 0x0000000d00147305 */ /* 0x0000640000203100 */
[----:B------:R-:W-:-:S04]  /*2e40*/  FFMA R22, R15, R22, 0.055503588169813156128 ;  /* 0x3d6357bb0f167423 */ /* 0x000fc80000000016 */
[----:B------:R-:W-:Y:S01]  /*2e50*/  FFMA R22, R15, R22, 0.24022644758224487305 ;  /* 0x3e75fdec0f167423 */ /* 0x000fe20000000016 */
[----:B0-----:R-:W-:-:S03]  /*2e60*/  FSEL R13, RZ, +INF , !P1 ;  /* 0x7f800000ff0d7808 */ /* 0x001fc60004800000 */
[----:B------:R-:W-:-:S04]  /*2e70*/  FFMA R22, R15, R22, 0.69314718246459960938 ;  /* 0x3f3172180f167423 */ /* 0x000fc80000000016 */
[----:B------:R-:W-:Y:S01]  /*2e80*/  FFMA R15, R15, R22, 1 ;  /* 0x3f8000000f0f7423 */ /* 0x000fe20000000016 */
[----:B-1----:R-:W-:-:S03]  /*2e90*/  IMAD R20, R20, 0x800000, -R17 ;  /* 0x0080000014147824 */ /* 0x002fc600078e0a11 */
[----:B------:R-:W-:-:S04]  /*2ea0*/  FMUL R15, R18, R15 ;  /* 0x0000000f120f7220 */ /* 0x000fc80000400000 */
[----:B------:R-:W-:Y:S01]  /*2eb0*/  @!P2 FMUL R13, R20, R15 ;  /* 0x0000000f140da220 */ /* 0x000fe20000400000 */
[----:B------:R-:W-:-:S07]  /*2ec0*/  @!P0 LOP3.LUT R13, R3, 0x7fffffff, RZ, 0xc0, !PT ;  /* 0x7fffffff030d8812 */ /* 0x000fce00078ec0ff */
.L_x_13:
[----:B------:R-:W-:Y:S05]  /*2ed0*/  BSYNC.RECONVERGENT B0 ;  /* 0x0000000000007941 */ /* 0x000fea0003800200 */
.L_x_12:
[----:B------:R-:W-:Y:S01]  /*2ee0*/  UIADD3 UR4, UPT, UPT, UR4, 0x1, URZ ;  /* 0x0000000104047890 */ /* 0x000fe2000fffe0ff */
[----:B------:R-:W-:Y:S02]  /*2ef0*/  IMAD.MOV.U32 R3, RZ, RZ, R6 ;  /* 0x000000ffff037224 */ /* 0x000fe400078e0006 */
[----:B------:R-:W-:Y:S01]  /*2f00*/  FADD R10, R13, R10 ;  /* 0x0000000a0d0a7221 */ /* 0x000fe20000000000 */
[----:B------:R-:W-:Y:S01]  /*2f10*/  IMAD.MOV.U32 R6, RZ, RZ, R7 ;  /* 0x000000ffff067224 */ /* 0x000fe200078e0007 */
[----:B------:R-:W-:Y:S01]  /*2f20*/  UISETP.NE.AND UP0, UPT, UR4, 0xa, UPT ;  /* 0x0000000a0400788c */ /* 0x000fe2000bf05270 */
[----:B------:R-:W-:Y:S02]  /*2f30*/  IMAD.MOV.U32 R7, RZ, RZ, R4 ;  /* 0x000000ffff077224 */ /* 0x000fe400078e0004 */
[----:B------:R-:W-:Y:S01]  /*2f40*/  FMUL R9, R9, R14 ;  /* 0x0000000e09097220 */ /* 0x000fe20000400000 */
[----:B------:R-:W-:Y:S02]  /*2f50*/  IMAD.MOV.U32 R4, RZ, RZ, R5 ;  /* 0x000000ffff047224 */ /* 0x000fe400078e0005 */
[----:B------:R-:W-:-:S03]  /*2f60*/  IMAD.MOV.U32 R5, RZ, RZ, R11 ;  /* 0x000000ffff057224 */ /* 0x000fc600078e000b */
[----:B------:R-:W-:Y:S05]  /*2f70*/  BRA.U UP0, `(.L_x_14) ;  /* 0xfffffff900647547 */ /* 0x000fea000b83ffff */
[----:B------:R-:W-:Y:S01]  /*2f80*/  FADD R10, R10, 1 ;  /* 0x3f8000000a0a7421 */ /* 0x000fe20000000000 */
[----:B------:R-:W-:Y:S03]  /*2f90*/  BSSY.RECONVERGENT B0, `(.L_x_15) ;  /* 0x000000d000007945 */ /* 0x000fe60003800200 */
[----:B------:R-:W-:-:S05]  /*2fa0*/  VIADD R2, R10, 0x1800000 ;  /* 0x018000000a027836 */ /* 0x000fca0000000000 */
[----:B------:R-:W-:-:S04]  /*2fb0*/  LOP3.LUT R2, R2, 0x7f800000, RZ, 0xc0, !PT ;  /* 0x7f80000002027812 */ /* 0x000fc800078ec0ff */
[----:B------:R-:W-:-:S13]  /*2fc0*/  ISETP.GT.U32.AND P0, PT, R2, 0x1ffffff, PT ;  /* 0x01ffffff0200780c */ /* 0x000fda0003f04070 */
[----:B------:R-:W-:Y:S05]  /*2fd0*/  @P0 BRA `(.L_x_16) ;  /* 0x0000000000100947 */ /* 0x000fea0003800000 */
[----:B------:R-:W-:Y:S01]  /*2fe0*/  IMAD.MOV.U32 R2, RZ, RZ, R10 ;  /* 0x000000ffff027224 */ /* 0x000fe200078e000a */
[----:B------:R-:W-:-:S07]  /*2ff0*/  MOV R22, 0x3010 ;  /* 0x0000301000167802 */ /* 0x000fce0000000f00 */
[----:B------:R-:W-:Y:S05]  /*3000*/  CALL.REL.NOINC `($__internal_1_$__cuda_sm20_rcp_rn_f32_slowpath) ;  /* 0x0000001c00d07944 */ /* 0x000fea0003c00000 */
[----:B------:R-:W-:Y:S05]  /*3010*/  BRA `(.L_x_17) ;  /* 0x0000000000107947 */ /* 0x000fea0003800000 */
.L_x_16:
[----:B------:R-:W0:Y:S02]  /*3020*/  MUFU.RCP R29, R10 ;  /* 0x0000000a001d7308 */ /* 0x000e240000001000 */
[----:B0-----:R-:W-:-:S04]  /*3030*/  FFMA R2, R10, R29, -1 ;  /* 0xbf8000000a027423 */ /* 0x001fc8000000001d */
[----:B------:R-:W-:-:S04]  /*3040*/  FADD.FTZ R2, -R2, -RZ ;  /* 0x800000ff02027221 */ /* 0x000fc80000010100 */
[----:B------:R-:W-:-:S07]  /*3050*/  FFMA R29, R29, R2, R29 ;  /* 0x000000021d1d7223 */ /* 0x000fce000000001d */
.L_x_17:
[----:B------:R-:W-:Y:S05]  /*3060*/  BSYNC.RECONVERGENT B0 ;  /* 0x0000000000007941 */ /* 0x000fea0003800200 */
.L_x_15:
[----:B------:R-:W0:Y:S01]  /*3070*/  MUFU.RCP R2, R9 ;  /* 0x0000000900027308 */ /* 0x000e220000001000 */
[----:B------:R-:W-:Y:S01]  /*3080*/  BSSY.RECONVERGENT B0, `(.L_x_18) ;  /* 0x000000c000007945 */ /* 0x000fe20003800200 */
[----:B------:R-:W-:-:S06]  /*3090*/  IMAD.MOV.U32 R22, RZ, RZ, R29 ;  /* 0x000000ffff167224 */ /* 0x000fcc00078e001d */
[----:B------:R-:W1:Y:S01]  /*30a0*/  FCHK P0, R29, R9 ;  /* 0x000000091d007302 */ /* 0x000e620000000000 */
[----:B0-----:R-:W-:-:S04]  /*30b0*/  FFMA R11, -R9, R2, 1 ;  /* 0x3f800000090b7423 */ /* 0x001fc80000000102 */
[----:B------:R-:W-:-:S04]  /*30c0*/  FFMA R2, R2, R11, R2 ;  /* 0x0000000b02027223 */ /* 0x000fc80000000002 */
[----:B------:R-:W-:-:S04]  /*30d0*/  FFMA R10, R2, R29, RZ ;  /* 0x0000001d020a7223 */ /* 0x000fc800000000ff */
[----:B------:R-:W-:-:S04]  /*30e0*/  FFMA R11, -R9, R10, R29 ;  /* 0x0000000a090b7223 */ /* 0x000fc8000000011d */
[----:B------:R-:W-:Y:S01]  /*30f0*/  FFMA R2, R2, R11, R10 ;  /* 0x0000000b02027223 */ /* 0x000fe2000000000a */
[----:B-1----:R-:W-:Y:S06]  /*3100*/  @!P0 BRA `(.L_x_19) ;  /* 0x00000000000c8947 */ /* 0x002fec0003800000 */
[----:B------:R-:W-:Y:S01]  /*3110*/  IMAD.MOV.U32 R2, RZ, RZ, R9 ;  /* 0x000000ffff027224 */ /* 0x000fe200078e0009 */
[----:B------:R-:W-:-:S07]  /*3120*/  MOV R10, 0x3140 ;  /* 0x00003140000a7802 */ /* 0x000fce0000000f00 */
[----:B------:R-:W-:Y:S05]  /*3130*/  CALL.REL.NOINC `($__internal_2_$__cuda_sm3x_div_rn_noftz_f32_slowpath) ;  /* 0x00000020005c7944 */ /* 0x000fea0003c00000 */
.L_x_19:
[----:B------:R-:W-:Y:S05]  /*3140*/  BSYNC.RECONVERGENT B0 ;  /* 0x0000000000007941 */ /* 0x000fea0003800200 */
.L_x_18:
[----:B------:R-:W-:Y:S01]  /*3150*/  FSETP.NEU.AND P0, PT, R2, 1, PT ;  /* 0x3f8000000200780b */ /* 0x000fe20003f0d000 */
[----:B------:R-:W-:Y:S01]  /*3160*/  BSSY.RECONVERGENT B0, `(.L_x_20) ;  /* 0x0000044000007945 */ /* 0x000fe20003800200 */
[----:B------:R-:W-:-:S11]  /*3170*/  IMAD.MOV.U32 R14, RZ, RZ, 0x3f800000 ;  /* 0x3f800000ff0e7424 */ /* 0x000fd600078e00ff */
[----:B------:R-:W-:Y:S05]  /*3180*/  @!P0 BRA `(.L_x_21) ;  /* 0x0000000400048947 */ /* 0x000fea0003800000 */
[----:B------:R-:W-:-:S13]  /*3190*/  FSETP.NAN.AND P0, PT, |R2|, |R2|, PT ;  /* 0x400000020200720b */ /* 0x000fda0003f08200 */
[----:B------:R-:W-:Y:S01]  /*31a0*/  @P0 FADD R14, R2, 2 ;  /* 0x40000000020e0421 */ /* 0x000fe20000000000 */
[----:B------:R-:W-:Y:S06]  /*31b0*/  @P0 BRA `(.L_x_21) ;  /* 0x0000000000f80947 */ /* 0x000fec0003800000 */
[C---:B------:R-:W-:Y:S01]  /*31c0*/  FMUL R11, |R2|.reuse, 16777216 ;  /* 0x4b800000020b7820 */ /* 0x040fe20000400200 */
[----:B------:R-:W-:Y:S01]  /*31d0*/  FSETP.GEU.AND P0, PT, |R2|, 1.175494350822287508e-38, PT ;  /* 0x008000000200780b */ /* 0x000fe20003f0e200 */
[----:B------:R-:W-:-:S03]  /*31e0*/  IMAD.MOV.U32 R19, RZ, RZ, 0x3a2c32e4 ;  /* 0x3a2c32e4ff137424 */ /* 0x000fc600078e00ff */
[----:B------:R-:W-:Y:S02]  /*31f0*/  FSEL R11, R11, |R2|, !P0 ;  /* 0x400000020b0b7208 */ /* 0x000fe40004000000 */
[----:B------:R-:W-:Y:S02]  /*3200*/  FSEL R14, RZ, -24, P0 ;  /* 0xc1c00000ff0e7808 */ /* 0x000fe40000000000 */
[----:B------:R-:W-:Y:S01]  /*3210*/  FSETP.NEU.AND P0, PT, |R2|, +INF , PT ;  /* 0x7f8000000200780b */ /* 0x000fe20003f0d200 */
[----:B------:R-:W-:-:S03]  /*3220*/  VIADD R10, R11, 0xc0cafb0d ;  /* 0xc0cafb0d0b0a7836 */ /* 0x000fc60000000000 */
[----:B------:R-:W-:Y:S02]  /*3230*/  FSETP.NEU.AND P0, PT, R2, RZ, P0 ;  /* 0x000000ff0200720b */ /* 0x000fe4000070d000 */
[----:B------:R-:W-:-:S05]  /*3240*/  LOP3.LUT R10, R10, 0xff800000, RZ, 0xc0, !PT ;  /* 0xff8000000a0a7812 */ /* 0x000fca00078ec0ff */
[----:B------:R-:W-:-:S04]  /*3250*/  IMAD.IADD R11, R11, 0x1, -R10 ;  /* 0x000000010b0b7824 */ /* 0x000fc800078e0a0a */
[C---:B------:R-:W-:Y:S01]  /*3260*/  FADD R13, R11.reuse, 1 ;  /* 0x3f8000000b0d7421 */ /* 0x040fe20000000000 */
[----:B------:R-:W-:Y:S01]  /*3270*/  FADD R17, R11, -1 ;  /* 0xbf8000000b117421 */ /* 0x000fe20000000000 */
[----:B------:R-:W-:-:S03]  /*3280*/  I2FP.F32.S32 R11, R10 ;  /* 0x0000000a000b7245 */ /* 0x000fc60000201400 */
[----:B------:R-:W-:Y:S01]  /*3290*/  FADD R18, R17, R17 ;  /* 0x0000001111127221 */ /* 0x000fe20000000000 */
[----:B------:R-:W0:Y:S01]  /*32a0*/  MUFU.RCP R13, R13 ;  /* 0x0000000d000d7308 */ /* 0x000e220000001000 */
[----:B------:R-:W-:Y:S02]  /*32b0*/  FFMA R15, R11, 1.1920928955078125e-07, R14 ;  /* 0x340000000b0f7823 */ /* 0x000fe4000000000e */
[----:B0-----:R-:W-:-:S04]  /*32c0*/  FMUL R10, R13, R18 ;  /* 0x000000120d0a7220 */ /* 0x001fc80000400000 */
[----:B------:R-:W-:Y:S01]  /*32d0*/  FADD R18, R17, -R10 ;  /* 0x8000000a11127221 */ /* 0x000fe20000000000 */
[CC--:B------:R-:W-:Y:S01]  /*32e0*/  FMUL R14, R10.reuse, R10.reuse ;  /* 0x0000000a0a0e7220 */ /* 0x0c0fe20000400000 */
[----:B------:R-:W-:Y:S02]  /*32f0*/  FFMA R11, R10, 1.4426950216293334961, R15 ;  /* 0x3fb8aa3b0a0b7823 */ /* 0x000fe4000000000f */
[----:B------:R-:W-:Y:S01]  /*3300*/  FADD R18, R18, R18 ;  /* 0x0000001212127221 */ /* 0x000fe20000000000 */
[C---:B------:R-:W-:Y:S01]  /*3310*/  FFMA R19, R14.reuse, R19, 0.0032181653659790754318 ;  /* 0x3b52e7db0e137423 */ /* 0x040fe20000000013 */
[----:B------:R-:W-:Y:S02]  /*3320*/  FADD R15, R15, -R11 ;  /* 0x8000000b0f0f7221 */ /* 0x000fe40000000000 */
[----:B------:R-:W-:Y:S01]  /*3330*/  FFMA R18, R17, -R10, R18 ;  /* 0x8000000a11127223 */ /* 0x000fe20000000012 */
[----:B------:R-:W-:Y:S01]  /*3340*/  FFMA R19, R14, R19, 0.018033718690276145935 ;  /* 0x3c93bb730e137423 */ /* 0x000fe20000000013 */
[----:B------:R-:W-:-:S02]  /*3350*/  FFMA R15, R10, 1.4426950216293334961, R15 ;  /* 0x3fb8aa3b0a0f7823 */ /* 0x000fc4000000000f */
[----:B------:R-:W-:Y:S01]  /*3360*/  FMUL R18, R13, R18 ;  /* 0x000000120d127220 */ /* 0x000fe20000400000 */
[----:B------:R-:W-:-:S03]  /*3370*/  FFMA R19, R14, R19, 0.12022458761930465698 ;  /* 0x3df6384f0e137423 */ /* 0x000fc60000000013 */
[----:B------:R-:W-:Y:S01]  /*3380*/  FFMA R15, R18, 1.4426950216293334961, R15 ;  /* 0x3fb8aa3b120f7823 */ /* 0x000fe2000000000f */
[----:B------:R-:W-:Y:S01]  /*3390*/  FMUL R19, R14, R19 ;  /* 0x000000130e137220 */ /* 0x000fe20000400000 */
[----:B------:R-:W-:Y:S02]  /*33a0*/  IMAD.MOV.U32 R14, RZ, RZ, 0x391fcb8e ;  /* 0x391fcb8eff0e7424 */ /* 0x000fe400078e00ff */
        /* <DEDUP_REMOVED lines=10> */
[----:B------:R-:W-:-:S03]  /*3450*/  FSETP.GT.AND P2, PT, |R10|, 152, PT ;  /* 0x431800000a00780b */ /* 0x000fc60003f44200 */
        /* <DEDUP_REMOVED lines=12> */
[----:B0-----:R-:W-:-:S03]  /*3520*/  @!P0 FADD R10, R2, R2 ;  /* 0x00000002020a8221 */ /* 0x001fc60000000000 */
[----:B------:R-:W-:-:S04]  /*3530*/  FFMA R18, R11, R18, 0.69314718246459960938 ;  /* 0x3f3172180b127423 */ /* 0x000fc80000000012 */
[----:B------:R-:W-:Y:S01]  /*3540*/  FFMA R18, R11, R18, 1 ;  /* 0x3f8000000b127423 */ /* 0x000fe20000000012 */
[----:B-1----:R-:W-:Y:S01]  /*3550*/  IMAD R13, R14, 0x800000, -R13 ;  /* 0x008000000e0d7824 */ /* 0x002fe200078e0a0d */
[----:B------:R-:W-:Y:S02]  /*3560*/  FSEL R14, RZ, +INF , !P1 ;  /* 0x7f800000ff0e7808 */ /* 0x000fe40004800000 */
[----:B------:R-:W-:-:S04]  /*3570*/  FMUL R18, R15, R18 ;  /* 0x000000120f127220 */ /* 0x000fc80000400000 */
[----:B------:R-:W-:Y:S01]  /*3580*/  @!P2 FMUL R14, R13, R18 ;  /* 0x000000120d0ea220 */ /* 0x000fe20000400000 */
[----:B------:R-:W-:-:S07]  /*3590*/  @!P0 LOP3.LUT R14, R10, 0x7fffffff, RZ, 0xc0, !PT ;  /* 0x7fffffff0a0e8812 */ /* 0x000fce00078ec0ff */
.L_x_21:
[----:B------:R-:W-:Y:S05]  /*35a0*/  BSYNC.RECONVERGENT B0 ;  /* 0x0000000000007941 */ /* 0x000fea0003800200 */
.L_x_20:
[----:B------:R-:W0:Y:S01]  /*35b0*/  LDCU UR4, c[0x0][0x370] ;  /* 0x00006e00ff0477ac */ /* 0x000e220008000800 */
[----:B------:R-:W-:Y:S01]  /*35c0*/  BSSY.RECONVERGENT B0, `(.L_x_22) ;  /* 0x000010d000007945 */ /* 0x000fe20003800200 */
[----:B------:R-:W-:Y:S01]  /*35d0*/  FADD R13, RZ, R2 ;  /* 0x00000002ff0d7221 */ /* 0x000fe20000000000 */
[----:B------:R-:W-:Y:S01]  /*35e0*/  FADD R14, RZ, R14 ;  /* 0x0000000eff0e7221 */ /* 0x000fe20000000000 */
[----:B------:R-:W1:Y:S01]  /*35f0*/  LDCU UR5, c[0x0][0x380] ;  /* 0x00007000ff0577ac */ /* 0x000e620008000800 */
[----:B------:R-:W2:Y:S01]  /*3600*/  LDCU UR7, c[0x0][0x384] ;  /* 0x00007080ff0777ac */ /* 0x000ea20008000800 */
[----:B0-----:R-:W-:-:S04]  /*3610*/  UIMAD UR4, UR6, UR4, URZ ;  /* 0x00000004060472a4 */ /* 0x001fc8000f8e02ff */
[----:B-1----:R-:W-:-:S06]  /*3620*/  UIADD3 UR5, UPT, UPT, -UR4, UR5, URZ ;  /* 0x0000000504057290 */ /* 0x002fcc000fffe1ff */
[----:B------:R-:W-:-:S13]  /*3630*/  ISETP.GE.U32.AND P0, PT, R12, UR5, PT ;  /* 0x000000050c007c0c */ /* 0x000fda000bf06070 */
[----:B--2---:R-:W-:Y:S05]  /*3640*/  @P0 BRA `(.L_x_23) ;  /* 0x0000001000100947 */ /* 0x004fea0003800000 */
[----:B------:R-:W-:-:S07]  /*3650*/  VIADD R16, R16, 0xda2e29ca ;  /* 0xda2e29ca10107836 */ /* 0x000fce0000000000 */
.L_x_38:
[----:B------:R-:W-:Y:S02]  /*3660*/  IMAD.MOV.U32 R15, RZ, RZ, R5 ;  /* 0x000000ffff0f7224 */ /* 0x000fe400078e0005 */
[----:B------:R-:W-:Y:S02]  /*3670*/  IMAD.MOV.U32 R20, RZ, RZ, R9 ;  /* 0x000000ffff147224 */ /* 0x000fe400078e0009 */
[----:B------:R-:W-:Y:S02]  /*3680*/  IMAD.MOV.U32 R17, RZ, RZ, R4 ;  /* 0x000000ffff117224 */ /* 0x000fe400078e0004 */
[----:B------:R-:W-:Y:S02]  /*3690*/  IMAD.MOV.U32 R18, RZ, RZ, R7 ;  /* 0x000000ffff127224 */ /* 0x000fe400078e0007 */
[----:B------:R-:W-:Y:S02]  /*36a0*/  IMAD.MOV.U32 R19, RZ, RZ, R6 ;  /* 0x000000ffff137224 */ /* 0x000fe400078e0006 */
[----:B------:R-:W-:-:S02]  /*36b0*/  IMAD.MOV.U32 R21, RZ, RZ, R22 ;  /* 0x000000ffff157224 */ /* 0x000fc400078e0016 */
[----:B------:R-:W-:Y:S02]  /*36c0*/  IMAD.MOV.U32 R23, RZ, RZ, R16 ;  /* 0x000000ffff177224 */ /* 0x000fe400078e0010 */
[----:B------:R-:W-:Y:S02]  /*36d0*/  IMAD.MOV.U32 R2, RZ, RZ, RZ ;  /* 0x000000ffff027224 */ /* 0x000fe400078e00ff */
[----:B------:R-:W-:Y:S02]  /*36e0*/  IMAD.MOV.U32 R5, RZ, RZ, 0x587c5 ;  /* 0x000587c5ff057424 */ /* 0x000fe400078e00ff */
[----:B------:R-:W-:-:S07]  /*36f0*/  IMAD.MOV.U32 R9, RZ, RZ, 0x3f800000 ;  /* 0x3f800000ff097424 */ /* 0x000fce00078e00ff */
.L_x_26:
[----:B------:R-:W-:Y:S01]  /*3700*/  SHF.R.U32.HI R4, RZ, 0x2, R3 ;  /* 0x00000002ff047819 */ /* 0x000fe20000011603 */
[----:B------:R-:W-:Y:S01]  /*3710*/  IMAD.MOV.U32 R7, RZ, RZ, 0x3bbb989d ;  /* 0x3bbb989dff077424 */ /* 0x000fe200078e00ff */
[----:B------:R-:W-:Y:S01]  /*3720*/  BSSY.RECONVERGENT B1, `(.L_x_24) ;  /* 0x000005a000017945 */ /* 0x000fe20003800200 */
[----:B------:R-:W-:Y:S01]  /*3730*/  IMAD.MOV.U32 R10, RZ, RZ, 0x437c0000 ;  /* 0x437c0000ff0a7424 */ /* 0x000fe200078e00ff */
[----:B------:R-:W-:Y:S01]  /*3740*/  LOP3.LUT R4, R4, R3, RZ, 0x3c, !PT ;  /* 0x0000000304047212 */ /* 0x000fe200078e3cff */
[----:B------:R-:W-:-:S04]  /*3750*/  IMAD.SHL.U32 R3, R15, 0x10, RZ ;  /* 0x000000100f037824 */ /* 0x000fc800078e00ff */
[----:B------:R-:W-:-:S05]  /*3760*/  IMAD.SHL.U32 R6, R4, 0x2, RZ ;  /* 0x0000000204067824 */ /* 0x000fca00078e00ff */
[----:B------:R-:W-:Y:S01]  /*3770*/  LOP3.LUT R4, R4, R6, R3, 0x96, !PT ;  /* 0x0000000604047212 */ /* 0x000fe200078e9603 */
[----:B------:R-:W-:-:S03]  /*3780*/  IMAD.MOV.U32 R6, RZ, RZ, 0x2f800000 ;  /* 0x2f800000ff067424 */ /* 0x000fc600078e00ff */
[----:B------:R-:W-:-:S04]  /*3790*/  LOP3.LUT R4, R4, R15, RZ, 0x3c, !PT ;  /* 0x0000000f04047212 */ /* 0x000fc800078e3cff */
[----:B------:R-:W-:Y:S01]  /*37a0*/  IADD3 R3, PT, PT, R4, R16, R5 ;  /* 0x0000001004037210 */ /* 0x000fe20007ffe005 */
[----:B------:R-:W-:-:S03]  /*37b0*/  VIADD R5, R5, 0x587c5 ;  /* 0x000587c505057836 */ /* 0x000fc60000000000 */
[----:B------:R-:W-:-:S05]  /*37c0*/  I2FP.F32.U32 R3, R3 ;  /* 0x0000000300037245 */ /* 0x000fca0000201000 */
[----:B------:R-:W-:-:S04]  /*37d0*/  FFMA R3, R3, R6, 1.1641532182693481445e-10 ;  /* 0x2f00000003037423 */ /* 0x000fc80000000006 */
[C---:B------:R-:W-:Y:S01]  /*37e0*/  FMUL R6, R3.reuse, -UR7 ;  /* 0x8000000703067c20 */ /* 0x040fe20008400000 */
[----:B------:R-:W-:-:S03]  /*37f0*/  FSETP.NEU.AND P0, PT, R3, 1, PT ;  /* 0x3f8000000300780b */ /* 0x000fc60003f0d000 */
[----:B------:R-:W-:-:S04]  /*3800*/  FFMA.SAT R7, R6, R7, 0.5 ;  /* 0x3f00000006077423 */ /* 0x000fc80000002007 */
[----:B------:R-:W-:-:S04]  /*3810*/  FFMA.RM R7, R7, R10, 12582913 ;  /* 0x4b40000107077423 */ /* 0x000fc8000000400a */
[C---:B------:R-:W-:Y:S01]  /*3820*/  FADD R11, R7.reuse, -12583039 ;  /* 0xcb40007f070b7421 */ /* 0x040fe20000000000 */
[----:B------:R-:W-:-:S03]  /*3830*/  IMAD.SHL.U32 R7, R7, 0x800000, RZ ;  /* 0x0080000007077824 */ /* 0x000fc600078e00ff */
[----:B------:R-:W-:-:S04]  /*3840*/  FFMA R11, R6, 1.4426950216293334961, -R11 ;  /* 0x3fb8aa3b060b7823 */ /* 0x000fc8000000080b */
[----:B------:R-:W-:Y:S01]  /*3850*/  FFMA R11, R6, 1.925963033500011079e-08, R11 ;  /* 0x32a57060060b7823 */ /* 0x000fe2000000000b */
[----:B------:R-:W-:-:S03]  /*3860*/  FMUL R6, R0, R9 ;  /* 0x0000000900067220 */ /* 0x000fc60000400000 */
        /* <DEDUP_REMOVED lines=8> */
[----:B------:R-:W-:-:S04]  /*38f0*/  FSETP.GEU.AND P0, PT, |R3|, 1.175494350822287508e-38, PT ;  /* 0x008000000300780b */ /* 0x000fc80003f0e200 */
[----:B------:R-:W-:Y:S02]  /*3900*/  FSEL R10, R10, |R3|, !P0 ;  /* 0x400000030a0a7208 */ /* 0x000fe40004000000 */
[----:B------:R-:W-:Y:S02]  /*3910*/  FSEL R22, RZ, -24, P0 ;  /* 0xc1c00000ff167808 */ /* 0x000fe40000000000 */
[----:B------:R-:W-:Y:S01]  /*3920*/  FSETP.NEU.AND P0, PT, |R3|, +INF , PT ;  /* 0x7f8000000300780b */ /* 0x000fe20003f0d200 */
[----:B------:R-:W-:-:S03]  /*3930*/  VIADD R7, R10, 0xc0cafb0d ;  /* 0xc0cafb0d0a077836 */ /* 0x000fc60000000000 */
[----:B------:R-:W-:Y:S02]  /*3940*/  FSETP.NEU.AND P0, PT, R3, RZ, P0 ;  /* 0x000000ff0300720b */ /* 0x000fe4000070d000 */
[----:B------:R-:W-:-:S05]  /*3950*/  LOP3.LUT R11, R7, 0xff800000, RZ, 0xc0, !PT ;  /* 0xff800000070b7812 */ /* 0x000fca00078ec0ff */
[----:B------:R-:W-:Y:S01]  /*3960*/  IMAD.IADD R10, R10, 0x1, -R11 ;  /* 0x000000010a0a7824 */ /* 0x000fe200078e0a0b */
[----:B------:R-:W-:-:S03]  /*3970*/  I2FP.F32.S32 R11, R11 ;  /* 0x0000000b000b7245 */ /* 0x000fc60000201400 */
[C---:B------:R-:W-:Y:S01]  /*3980*/  FADD R7, R10.reuse, 1 ;  /* 0x3f8000000a077421 */ /* 0x040fe20000000000 */
[----:B------:R-:W-:Y:S01]  /*3990*/  FADD R25, R10, -1 ;  /* 0xbf8000000a197421 */ /* 0x000fe20000000000 */
[----:B------:R-:W-:Y:S01]  /*39a0*/  FFMA R11, R11, 1.1920928955078125e-07, R22 ;  /* 0x340000000b0b7823 */ /* 0x000fe20000000016 */
[----:B------:R-:W-:Y:S02]  /*39b0*/  @!P0 FADD R3, R3, R3 ;  /* 0x0000000303038221 */ /* 0x000fe40000000000 */
[----:B------:R-:W-:Y:S01]  /*39c0*/  FADD R10, R25, R25 ;  /* 0x00000019190a7221 */ /* 0x000fe20000000000 */
[----:B------:R-:W0:Y:S03]  /*39d0*/  MUFU.RCP R7, R7 ;  /* 0x0000000700077308 */ /* 0x000e260000001000 */
[----:B0-----:R-:W-:-:S04]  /*39e0*/  FMUL R10, R7, R10 ;  /* 0x0000000a070a7220 */ /* 0x001fc80000400000 */
[----:B------:R-:W-:-:S04]  /*39f0*/  FADD R24, R25, -R10 ;  /* 0x8000000a19187221 */ /* 0x000fc80000000000 */
[----:B------:R-:W-:-:S04]  /*3a00*/  FADD R24, R24, R24 ;  /* 0x0000001818187221 */ /* 0x000fc80000000000 */
[-C--:B------:R-:W-:Y:S01]  /*3a10*/  FFMA R22, R25, -R10.reuse, R24 ;  /* 0x8000000a19167223 */ /* 0x080fe20000000018 */
[----:B------:R-:W-:Y:S02]  /*3a20*/  IMAD.MOV.U32 R25, RZ, RZ, 0x3a2c32e4 ;  /* 0x3a2c32e4ff197424 */ /* 0x000fe400078e00ff */
[C---:B------:R-:W-:Y:S01]  /*3a30*/  FMUL R24, R10.reuse, R10 ;  /* 0x0000000a0a187220 */ /* 0x040fe20000400000 */
[----:B------:R-:W-:Y:S01]  /*3a40*/  FMUL R7, R7, R22 ;  /* 0x0000001607077220 */ /* 0x000fe20000400000 */
[----:B------:R-:W-:Y:S02]  /*3a50*/  FFMA R22, R10, 1.4426950216293334961, R11 ;  /* 0x3fb8aa3b0a167823 */ /* 0x000fe4000000000b */
[C---:B------:R-:W-:Y:S02]  /*3a60*/  FFMA R25, R24.reuse, R25, 0.0032181653659790754318 ;  /* 0x3b52e7db18197423 */ /* 0x040fe40000000019 */
[----:B------:R-:W-:Y:S02]  /*3a70*/  FADD R11, R11, -R22 ;  /* 0x800000160b0b7221 */ /* 0x000fe40000000000 */
[----:B------:R-:W-:-:S02]  /*3a80*/  FFMA R25, R24, R25, 0.018033718690276145935 ;  /* 0x3c93bb7318197423 */ /* 0x000fc40000000019 */
[----:B------:R-:W-:Y:S02]  /*3a90*/  FFMA R26, R10, 1.4426950216293334961, R11 ;  /* 0x3fb8aa3b0a1a7823 */ /* 0x000fe4000000000b */
[C---:B------:R-:W-:Y:S02]  /*3aa0*/  FFMA R25, R24.reuse, R25, 0.12022458761930465698 ;  /* 0x3df6384f18197423 */ /* 0x040fe40000000019 */
[----:B------:R-:W-:Y:S02]  /*3ab0*/  FFMA R11, R7, 1.4426950216293334961, R26 ;  /* 0x3fb8aa3b070b7823 */ /* 0x000fe4000000001a */
[----:B------:R-:W-:Y:S02]  /*3ac0*/  FMUL R25, R24, R25 ;  /* 0x0000001918197220 */ /* 0x000fe40000400000 */
[----:B------:R-:W-:Y:S02]  /*3ad0*/  FFMA R11, R10, 1.9251366722983220825e-08, R11 ;  /* 0x32a55e340a0b7823 */ /* 0x000fe4000000000b */
[----:B------:R-:W-:-:S04]  /*3ae0*/  FMUL R24, R25, 3 ;  /* 0x4040000019187820 */ /* 0x000fc80000400000 */
[----:B------:R-:W-:-:S04]  /*3af0*/  FFMA R24, R7, R24, R11 ;  /* 0x0000001807187223 */ /* 0x000fc8000000000b */
[----:B------:R-:W-:Y:S01]  /*3b00*/  FFMA R25, R10, R25, R24 ;  /* 0x000000190a197223 */ /* 0x000fe20000000018 */
[----:B------:R-:W-:-:S03]  /*3b10*/  IMAD.MOV.U32 R24, RZ, RZ, 0x391fcb8e ;  /* 0x391fcb8eff187424 */ /* 0x000fc600078e00ff */
        /* <DEDUP_REMOVED lines=13> */
[----:B------:R-:W-:-:S04]  /*3bf0*/  FFMA R22, R11, R24, 0.0013391353422775864601 ;  /* 0x3aaf85ed0b167423 */ /* 0x000fc80000000018 */
[C---:B------:R-:W-:Y:S02]  /*3c00*/  FFMA R24, R11.reuse, R22, 0.0096188392490148544312 ;  /* 0x3c1d98560b187423 */ /* 0x040fe40000000016 */
[----:B------:R-:W0:Y:S02]  /*3c10*/  F2I.NTZ R22, R10 ;  /* 0x0000000a00167305 */ /* 0x000e240000203100 */
[----:B------:R-:W-:-:S04]  /*3c20*/  FFMA R24, R11, R24, 0.055503588169813156128 ;  /* 0x3d6357bb0b187423 */ /* 0x000fc80000000018 */
[----:B------:R-:W-:-:S04]  /*3c30*/  FFMA R24, R11, R24, 0.24022644758224487305 ;  /* 0x3e75fdec0b187423 */ /* 0x000fc80000000018 */
[----:B------:R-:W-:Y:S01]  /*3c40*/  FFMA R26, R11, R24, 0.69314718246459960938 ;  /* 0x3f3172180b1a7423 */ /* 0x000fe20000000018 */
[----:B------:R-:W-:-:S03]  /*3c50*/  VIADD R24, R7, 0x7f000000 ;  /* 0x7f00000007187836 */ /* 0x000fc60000000000 */
[----:B------:R-:W-:Y:S01]  /*3c60*/  FFMA R11, R11, R26, 1 ;  /* 0x3f8000000b0b7423 */ /* 0x000fe2000000001a */
[----:B0-----:R-:W-:Y:S01]  /*3c70*/  IMAD R22, R22, 0x800000, -R7 ;  /* 0x0080000016167824 */ /* 0x001fe200078e0a07 */
[----:B------:R-:W-:Y:S02]  /*3c80*/  FSEL R7, RZ, +INF , !P1 ;  /* 0x7f800000ff077808 */ /* 0x000fe40004800000 */
[----:B------:R-:W-:-:S04]  /*3c90*/  FMUL R11, R24, R11 ;  /* 0x0000000b180b7220 */ /* 0x000fc80000400000 */
[----:B------:R-:W-:Y:S01]  /*3ca0*/  @!P2 FMUL R7, R22, R11 ;  /* 0x0000000b1607a220 */ /* 0x000fe20000400000 */
[----:B------:R-:W-:-:S07]  /*3cb0*/  @!P0 LOP3.LUT R7, R3, 0x7fffffff, RZ, 0xc0, !PT ;  /* 0x7fffffff03078812 */ /* 0x000fce00078ec0ff */
.L_x_25:
[----:B------:R-:W-:Y:S05]  /*3cc0*/  BSYNC.RECONVERGENT B1 ;  /* 0x0000000000017941 */ /* 0x000fea0003800200 */
.L_x_24:
[----:B------:R-:W-:Y:S01]  /*3cd0*/  ISETP.NE.AND P0, PT, R5, 0x3cd577, PT ;  /* 0x003cd5770500780c */ /* 0x000fe20003f05270 */
[----:B------:R-:W-:Y:S02]  /*3ce0*/  IMAD.MOV.U32 R3, RZ, RZ, R19 ;  /* 0x000000ffff037224 */ /* 0x000fe400078e0013 */
[----:B------:R-:W-:Y:S01]  /*3cf0*/  FADD R2, R7, R2 ;  /* 0x0000000207027221 */ /* 0x000fe20000000000 */
[----:B------:R-:W-:Y:S02]  /*3d00*/  IMAD.MOV.U32 R19, RZ, RZ, R18 ;  /* 0x000000ffff137224 */ /* 0x000fe400078e0012 */
[----:B------:R-:W-:Y:S01]  /*3d10*/  FMUL R9, R6, R9 ;  /* 0x0000000906097220 */ /* 0x000fe20000400000 */
[----:B------:R-:W-:Y:S02]  /*3d20*/  IMAD.MOV.U32 R18, RZ, RZ, R17 ;  /* 0x000000ffff127224 */ /* 0x000fe400078e0011 */
[----:B------:R-:W-:Y:S02]  /*3d30*/  IMAD.MOV.U32 R17, RZ, RZ, R15 ;  /* 0x000000ffff117224 */ /* 0x000fe400078e000f */
[----:B------:R-:W-:-:S02]  /*3d40*/  IMAD.MOV.U32 R15, RZ, RZ, R4 ;  /* 0x000000ffff0f7224 */ /* 0x000fc400078e0004 */
[----:B------:R-:W-:Y:S05]  /*3d50*/  @P0 BRA `(.L_x_26) ;  /* 0xfffffff800680947 */ /* 0x000fea000383ffff */
        /* <DEDUP_REMOVED lines=9> */
[----:B------:R-:W-:Y:S01]  /*3df0*/  IMAD.MOV.U32 R22, RZ, RZ, R29 ;  /* 0x000000ffff167224 */ /* 0x000fe200078e001d */
[----:B------:R-:W-:Y:S06]  /*3e00*/  BRA `(.L_x_29) ;  /* 0x0000000000107947 */ /* 0x000fec0003800000 */
.L_x_28:
[----:B------:R-:W0:Y:S02]  /*3e10*/  MUFU.RCP R22, R7 ;  /* 0x0000000700167308 */ /* 0x000e240000001000 */
[----:B0-----:R-:W-:-:S04]  /*3e20*/  FFMA R2, R7, R22, -1 ;  /* 0xbf80000007027423 */ /* 0x001fc80000000016 */
[----:B------:R-:W-:-:S04]  /*3e30*/  FADD.FTZ R5, -R2, -RZ ;  /* 0x800000ff02057221 */ /* 0x000fc80000010100 */
[----:B------:R-:W-:-:S07]  /*3e40*/  FFMA R22, R22, R5, R22 ;  /* 0x0000000516167223 */ /* 0x000fce0000000016 */
.L_x_29:
[----:B------:R-:W-:Y:S05]  /*3e50*/  BSYNC.RECONVERGENT B1 ;  /* 0x0000000000017941 */ /* 0x000fea0003800200 */
.L_x_27:
[----:B------:R-:W-:Y:S01]  /*3e60*/  FSETP.GT.AND P0, PT, R9, R20, PT ;  /* 0x000000140900720b */ /* 0x000fe20003f04000 */
[----:B------:R-:W-:Y:S01]  /*3e70*/  BSSY.RECONVERGENT B1, `(.L_x_30) ;  /* 0x0000028000017945 */ /* 0x000fe20003800200 */
[----:B------:R-:W-:Y:S02]  /*3e80*/  VIADD R16, R16, 0x374db2 ;  /* 0x00374db210107836 */ /* 0x000fe40000000000 */
[----:B------:R-:W-:Y:S02]  /*3e90*/  IMAD.MOV.U32 R5, RZ, RZ, R15 ;  /* 0x000000ffff057224 */ /* 0x000fe400078e000f */
[----:B------:R-:W-:Y:S02]  /*3ea0*/  IMAD.MOV.U32 R4, RZ, RZ, R17 ;  /* 0x000000ffff047224 */ /* 0x000fe400078e0011 */
[----:B------:R-:W-:Y:S02]  /*3eb0*/  IMAD.MOV.U32 R7, RZ, RZ, R18 ;  /* 0x000000ffff077224 */ /* 0x000fe400078e0012 */
[----:B------:R-:W-:-:S03]  /*3ec0*/  IMAD.MOV.U32 R6, RZ, RZ, R19 ;  /* 0x000000ffff067224 */ /* 0x000fc600078e0013 */
[----:B------:R-:W-:Y:S05]  /*3ed0*/  @P0 BRA `(.L_x_31) ;  /* 0x0000000000840947 */ /* 0x000fea0003800000 */
[----:B------:R-:W0:Y:S01]  /*3ee0*/  MUFU.RCP R5, R20 ;  /* 0x0000001400057308 */ /* 0x000e220000001000 */
[----:B------:R-:W-:Y:S01]  /*3ef0*/  SHF.R.U32.HI R2, RZ, 0x2, R3 ;  /* 0x00000002ff027819 */ /* 0x000fe20000011603 */
[----:B------:R-:W-:Y:S01]  /*3f00*/  VIADD R16, R23, 0x3cd577 ;  /* 0x003cd57717107836 */ /* 0x000fe20000000000 */
[----:B------:R-:W-:Y:S01]  /*3f10*/  BSSY.RECONVERGENT B2, `(.L_x_32) ;  /* 0x0000016000027945 */ /* 0x000fe20003800200 */
[----:B------:R-:W-:Y:S01]  /*3f20*/  IMAD.MOV.U32 R7, RZ, RZ, 0x2f800000 ;  /* 0x2f800000ff077424 */ /* 0x000fe200078e00ff */
[----:B------:R-:W-:Y:S01]  /*3f30*/  LOP3.LUT R2, R2, R3, RZ, 0x3c, !PT ;  /* 0x0000000302027212 */ /* 0x000fe200078e3cff */
[----:B------:R-:W-:Y:S02]  /*3f40*/  IMAD.SHL.U32 R3, R15, 0x10, RZ ;  /* 0x000000100f037824 */ /* 0x000fe400078e00ff */
[----:B------:R-:W1:Y:S02]  /*3f50*/  FCHK P0, R9, R20 ;  /* 0x0000001409007302 */ /* 0x000e640000000000 */
[----:B------:R-:W-:-:S05]  /*3f60*/  IMAD.SHL.U32 R4, R2, 0x2, RZ ;  /* 0x0000000202047824 */ /* 0x000fca00078e00ff */
[----:B------:R-:W-:Y:S01]  /*3f70*/  LOP3.LUT R4, R2, R4, R3, 0x96, !PT ;  /* 0x0000000402047212 */ /* 0x000fe200078e9603 */
[----:B0-----:R-:W-:-:S04]  /*3f80*/  FFMA R6, R5, -R20, 1 ;  /* 0x3f80000005067423 */ /* 0x001fc80000000814 */
[----:B------:R-:W-:Y:S01]  /*3f90*/  FFMA R6, R5, R6, R5 ;  /* 0x0000000605067223 */ /* 0x000fe20000000005 */
[----:B------:R-:W-:-:S03]  /*3fa0*/  LOP3.LUT R5, R4, R15, RZ, 0x3c, !PT ;  /* 0x0000000f04057212 */ /* 0x000fc600078e3cff */
[----:B------:R-:W-:Y:S02]  /*3fb0*/  FFMA R3, R9, R6, RZ ;  /* 0x0000000609037223 */ /* 0x000fe400000000ff */
[----:B------:R-:W-:Y:S02]  /*3fc0*/  IMAD.IADD R2, R5, 0x1, R16 ;  /* 0x0000000105027824 */ /* 0x000fe400078e0210 */
[----:B------:R-:W-:-:S03]  /*3fd0*/  FFMA R4, R3, -R20, R9 ;  /* 0x8000001403047223 */ /* 0x000fc60000000009 */
[----:B------:R-:W-:Y:S01]  /*3fe0*/  I2FP.F32.U32 R2, R2 ;  /* 0x0000000200027245 */ /* 0x000fe20000201000 */
[----:B------:R-:W-:-:S04]  /*3ff0*/  FFMA R4, R6, R4, R3 ;  /* 0x0000000406047223 */ /* 0x000fc80000000003 */
[----:B------:R-:W-:Y:S01]  /*4000*/  FFMA R3, R2, R7, 1.1641532182693481445e-10 ;  /* 0x2f00000002037423 */ /* 0x000fe20000000007 */
[----:B-1----:R-:W-:Y:S06]  /*4010*/  @!P0 BRA `(.L_x_33) ;  /* 0x0000000000148947 */ /* 0x002fec0003800000 */
[----:B------:R-:W-:Y:S01]  /*4020*/  IMAD.MOV.U32 R29, RZ, RZ, R9 ;  /* 0x000000ffff1d7224 */ /* 0x000fe200078e0009 */
[----:B------:R-:W-:Y:S01]  /*4030*/  MOV R10, 0x4060 ;  /* 0x00004060000a7802 */ /* 0x000fe20000000f00 */
[----:B------:R-:W-:-:S07]  /*4040*/  IMAD.MOV.U32 R2, RZ, RZ, R20 ;  /* 0x000000ffff027224 */ /* 0x000fce00078e0014 */
[----:B------:R-:W-:Y:S05]  /*4050*/  CALL.REL.NOINC `($__internal_2_$__cuda_sm3x_div_rn_noftz_f32_slowpath) ;  /* 0x0000001000947944 */ /* 0x000fea0003c00000 */
[----:B------:R-:W-:-:S07]  /*4060*/  IMAD.MOV.U32 R4, RZ, RZ, R2 ;  /* 0x000000ffff047224 */ /* 0x000fce00078e0002 */
.L_x_33:
[----:B------:R-:W-:Y:S05]  /*4070*/  BSYNC.RECONVERGENT B2 ;  /* 0x0000000000027941 */ /* 0x000fea0003800200 */
.L_x_32:
[----:B------:R-:W-:Y:S01]  /*4080*/  FSETP.GEU.AND P0, PT, R3, R4, PT ;  /* 0x000000040300720b */ /* 0x000fe20003f0e000 */
[----:B------:R-:W-:Y:S02]  /*4090*/  IMAD.MOV.U32 R4, RZ, RZ, R15 ;  /* 0x000000ffff047224 */ /* 0x000fe400078e000f */
[----:B------:R-:W-:Y:S01]  /*40a0*/  IMAD.MOV.U32 R7, RZ, RZ, R17 ;  /* 0x000000ffff077224 */ /* 0x000fe200078e0011 */
[----:B------:R-:W-:Y:S01]  /*40b0*/  FSEL R22, R22, R21, !P0 ;  /* 0x0000001516167208 */ /* 0x000fe20004000000 */
[----:B------:R-:W-:Y:S01]  /*40c0*/  IMAD.MOV.U32 R6, RZ, RZ, R18 ;  /* 0x000000ffff067224 */ /* 0x000fe200078e0012 */
[----:B------:R-:W-:Y:S01]  /*40d0*/  FSEL R9, R9, R20, !P0 ;  /* 0x0000001409097208 */ /* 0x000fe20004000000 */
[----:B------:R-:W-:-:S07]  /*40e0*/  IMAD.MOV.U32 R3, RZ, RZ, R19 ;  /* 0x000000ffff037224 */ /* 0x000fce00078e0013 */
.L_x_31:
[----:B------:R-:W-:Y:S05]  /*40f0*/  BSYNC.RECONVERGENT B1 ;  /* 0x0000000000017941 */ /* 0x000fea0003800200 */
.L_x_30:
[----:B------:R-:W0:Y:S01]  /*4100*/  MUFU.RCP R2, R9 ;  /* 0x0000000900027308 */ /* 0x000e220000001000 */
[----:B------:R-:W-:Y:S07]  /*4110*/  BSSY.RECONVERGENT B1, `(.L_x_34) ;  /* 0x000000c000017945 */ /* 0x000fee0003800200 */
        /* <DEDUP_REMOVED lines=8> */
[----:B------:R-:W-:Y:S01]  /*41a0*/  MOV R10, 0x41d0 ;  /* 0x000041d0000a7802 */ /* 0x000fe20000000f00 */
[----:B------:R-:W-:-:S07]  /*41b0*/  IMAD.MOV.U32 R2, RZ, RZ, R9 ;  /* 0x000000ffff027224 */ /* 0x000fce00078e0009 */
[----:B------:R-:W-:Y:S05]  /*41c0*/  CALL.REL.NOINC `($__internal_2_$__cuda_sm3x_div_rn_noftz_f32_slowpath) ;  /* 0x0000001000387944 */ /* 0x000fea0003c00000 */
.L_x_35:
[----:B------:R-:W-:Y:S05]  /*41d0*/  BSYNC.RECONVERGENT B1 ;  /* 0x0000000000017941 */ /* 0x000fea0003800200 */
.L_x_34:
[C---:B------:R-:W-:Y:S01]  /*41e0*/  FSETP.NEU.AND P0, PT, R2.reuse, 1, PT ;  /* 0x3f8000000200780b */ /* 0x040fe20003f0d000 */
[----:B------:R-:W-:Y:S01]  /*41f0*/  BSSY.RECONVERGENT B1, `(.L_x_36) ;  /* 0x0000045000017945 */ /* 0x000fe20003800200 */
[----:B------:R-:W-:Y:S01]  /*4200*/  FADD R13, R2, R13 ;  /* 0x0000000d020d7221 */ /* 0x000fe20000000000 */
[----:B------:R-:W-:-:S10]  /*4210*/  IMAD.MOV.U32 R11, RZ, RZ, 0x3f800000 ;  /* 0x3f800000ff0b7424 */ /* 0x000fd400078e00ff */
[----:B------:R-:W-:Y:S05]  /*4220*/  @!P0 BRA `(.L_x_37) ;  /* 0x0000000400048947 */ /* 0x000fea0003800000 */
        /* <DEDUP_REMOVED lines=14> */
[----:B------:R-:W-:Y:S01]  /*4310*/  FSETP.NEU.AND P0, PT, |R2|, +INF , PT ;  /* 0x7f8000000200780b */ /* 0x000fe20003f0d200 */
[----:B------:R-:W-:Y:S01]  /*4320*/  FADD R15, R20, R20 ;  /* 0x00000014140f7221 */ /* 0x000fe20000000000 */
[----:B------:R-:W0:Y:S01]  /*4330*/  MUFU.RCP R10, R10 ;  /* 0x0000000a000a7308 */ /* 0x000e220000001000 */
[----:B------:R-:W-:Y:S01]  /*4340*/  FFMA R18, R18, 1.1920928955078125e-07, R11 ;  /* 0x3400000012127823 */ /* 0x000fe2000000000b */
[----:B------:R-:W-:-:S13]  /*4350*/  FSETP.NEU.AND P0, PT, R2, RZ, P0 ;  /* 0x000000ff0200720b */ /* 0x000fda000070d000 */
[----:B------:R-:W-:Y:S01]  /*4360*/  @!P0 FADD R2, R2, R2 ;  /* 0x0000000202028221 */ /* 0x000fe20000000000 */
        /* <DEDUP_REMOVED lines=16> */
[----:B------:R-:W-:Y:S01]  /*4470*/  FFMA R19, R19, R10, R18 ;  /* 0x0000000a13137223 */ /* 0x000fe20000000012 */
[----:B------:R-:W-:-:S03]  /*4480*/  IMAD.MOV.U32 R18, RZ, RZ, 0x391fcb8e ;  /* 0x391fcb8eff127424 */ /* 0x000fc600078e00ff */
        /* <DEDUP_REMOVED lines=17> */
[----:B------:R-:W0:Y:S02]  /*45a0*/  F2I.NTZ R18, R10 ;  /* 0x0000000a00127305 */ /* 0x000e240000203100 */
[----:B------:R-:W-:-:S04]  /*45b0*/  FFMA R20, R11, R20, 0.055503588169813156128 ;  /* 0x3d6357bb0b147423 */ /* 0x000fc80000000014 */
[----:B------:R-:W-:-:S04]  /*45c0*/  FFMA R20, R11, R20, 0.24022644758224487305 ;  /* 0x3e75fdec0b147423 */ /* 0x000fc80000000014 */
[----:B------:R-:W-:-:S04]  /*45d0*/  FFMA R20, R11, R20, 0.69314718246459960938 ;  /* 0x3f3172180b147423 */ /* 0x000fc80000000014 */
[----:B------:R-:W-:Y:S01]  /*45e0*/  FFMA R20, R11, R20, 1 ;  /* 0x3f8000000b147423 */ /* 0x000fe20000000014 */
[----:B0-----:R-:W-:Y:S01]  /*45f0*/  IMAD R18, R18, 0x800000, -R15 ;  /* 0x0080000012127824 */ /* 0x001fe200078e0a0f */
[----:B------:R-:W-:Y:S02]  /*4600*/  FSEL R11, RZ, +INF , !P1 ;  /* 0x7f800000ff0b7808 */ /* 0x000fe40004800000 */
[----:B------:R-:W-:-:S04]  /*4610*/  FMUL R17, R17, R20 ;  /* 0x0000001411117220 */ /* 0x000fc80000400000 */
[----:B------:R-:W-:Y:S01]  /*4620*/  @!P2 FMUL R11, R18, R17 ;  /* 0x00000011120ba220 */ /* 0x000fe20000400000 */
[----:B------:R-:W-:-:S07]  /*4630*/  @!P0 LOP3.LUT R11, R2, 0x7fffffff, RZ, 0xc0, !PT ;  /* 0x7fffffff020b8812 */ /* 0x000fce00078ec0ff */
.L_x_37:
[----:B------:R-:W-:Y:S05]  /*4640*/  BSYNC.RECONVERGENT B1 ;  /* 0x0000000000017941 */ /* 0x000fea0003800200 */
.L_x_36:
[----:B------:R-:W-:Y:S02]  /*4650*/  VIADD R12, R12, UR4 ;  /* 0x000000040c0c7c36 */ /* 0x000fe40008000000 */
[----:B------:R-:W-:-:S03]  /*4660*/  FADD R14, R11, R14 ;  /* 0x0000000e0b0e7221 */ /* 0x000fc60000000000 */
[----:B------:R-:W-:-:S13]  /*4670*/  ISETP.GE.U32.AND P0, PT, R12, UR5, PT ;  /* 0x000000050c007c0c */ /* 0x000fda000bf06070 */
[----:B------:R-:W-:Y:S05]  /*4680*/  @!P0 BRA `(.L_x_38) ;  /* 0xffffffec00f48947 */ /* 0x000fea000383ffff */
.L_x_23:
[----:B------:R-:W-:Y:S05]  /*4690*/  BSYNC.RECONVERGENT B0 ;  /* 0x0000000000007941 */ /* 0x000fea0003800200 */
.L_x_22:
[----:B------:R-:W0:Y:S01]  /*46a0*/  S2UR UR5, SR_CgaCtaId ;  /* 0x00000000000579c3 */ /* 0x000e220000008800 */
[----:B------:R-:W1:Y:S01]  /*46b0*/  S2R R7, SR_TID.X ;  /* 0x0000000000077919 */ /* 0x000e620000002100 */
[----:B------:R-:W-:Y:S01]  /*46c0*/  UMOV UR4, 0x400 ;  /* 0x0000040000047882 */ /* 0x000fe20000000000 */
[----:B------:R-:W-:Y:S02]  /*46d0*/  UISETP.GE.U32.AND UP0, UPT, UR6, 0x2, UPT ;  /* 0x000000020600788c */ /* 0x000fe4000bf06070 */
[----:B0-----:R-:W-:-:S04]  /*46e0*/  ULEA UR4, UR5, UR4, 0x18 ;  /* 0x0000000405047291 */ /* 0x001fc8000f8ec0ff */
[----:B------:R-:W-:Y:S02]  /*46f0*/  ULEA UR7, UR6, UR4, 0x2 ;  /* 0x0000000406077291 */ /* 0x000fe4000f8e10ff */
[----:B-1----:R-:W-:-:S04]  /*4700*/  LEA R0, R7, UR4, 0x2 ;  /* 0x0000000407007c11 */ /* 0x002fc8000f8e10ff */
[----:B------:R-:W-:Y:S01]  /*4710*/  LEA R6, R7, UR7, 0x2 ;  /* 0x0000000707067c11 */ /* 0x000fe2000f8e10ff */
[----:B------:R0:W-:Y:S04]  /*4720*/  STS [R0], R13 ;  /* 0x0000000d00007388 */ /* 0x0001e80000000800 */
[----:B------:R0:W-:Y:S01]  /*4730*/  STS [R6], R14 ;  /* 0x0000000e06007388 */ /* 0x0001e20000000800 */
[----:B------:R-:W-:Y:S06]  /*4740*/  BAR.SYNC.DEFER_BLOCKING 0x0 ;  /* 0x0000000000007b1d */ /* 0x000fec0000010000 */
[----:B------:R-:W-:Y:S05]  /*4750*/  BRA.U !UP0, `(.L_x_39) ;  /* 0x0000000108507547 */ /* 0x000fea000b800000 */
.L_x_42:
[----:B------:R-:W-:Y:S01]  /*4760*/  USHF.R.U32.HI UR4, URZ, 0x1, UR6 ;  /* 0x00000001ff047899 */ /* 0x000fe20008011606 */
[----:B------:R-:W-:Y:S05]  /*4770*/  BSSY.RECONVERGENT B0, `(.L_x_40) ;  /* 0x000000e000007945 */ /* 0x000fea0003800200 */
[----:B------:R-:W-:-:S13]  /*4780*/  ISETP.GE.U32.AND P0, PT, R7, UR4, PT ;  /* 0x0000000407007c0c */ /* 0x000fda000bf06070 */
[----:B-1----:R-:W-:Y:S05]  /*4790*/  @P0 BRA `(.L_x_41) ;  /* 0x00000000002c0947 */ /* 0x002fea0003800000 */
[----:B------:R-:W-:Y:S01]  /*47a0*/  IMAD.U32 R5, RZ, RZ, UR4 ;  /* 0x00000004ff057e24 */ /* 0x000fe2000f8e00ff */
[----:B------:R-:W-:Y:S03]  /*47b0*/  LDS R3, [R0] ;  /* 0x0000000000037984 */ /* 0x000fe60000000800 */
[C---:B------:R-:W-:Y:S02]  /*47c0*/  IMAD R2, R5.reuse, 0x4, R0 ;  /* 0x0000000405027824 */ /* 0x040fe400078e0200 */
[----:B------:R-:W-:-:S04]  /*47d0*/  IMAD R4, R5, 0x4, R6 ;  /* 0x0000000405047824 */ /* 0x000fc800078e0206 */
[----:B------:R-:W1:Y:S02]  /*47e0*/  LDS R2, [R2] ;  /* 0x0000000002027984 */ /* 0x000e640000000800 */
[----:B-1----:R-:W-:-:S05]  /*47f0*/  FADD R3, R2, R3 ;  /* 0x0000000302037221 */ /* 0x002fca0000000000 */
[----:B------:R-:W-:Y:S04]  /*4800*/  STS [R0], R3 ;  /* 0x0000000300007388 */ /* 0x000fe80000000800 */
[----:B------:R-:W-:Y:S04]  /*4810*/  LDS R4, [R4] ;  /* 0x0000000004047984 */ /* 0x000fe80000000800 */
[----:B------:R-:W1:Y:S02]  /*4820*/  LDS R5, [R6] ;  /* 0x0000000006057984 */ /* 0x000e640000000800 */
[----:B-1----:R-:W-:-:S05]  /*4830*/  FADD R5, R4, R5 ;  /* 0x0000000504057221 */ /* 0x002fca0000000000 */
[----:B------:R1:W-:Y:S02]  /*4840*/  STS [R6], R5 ;  /* 0x0000000506007388 */ /* 0x0003e40000000800 */
.L_x_41:
[----:B------:R-:W-:Y:S05]  /*4850*/  BSYNC.RECONVERGENT B0 ;  /* 0x0000000000007941 */ /* 0x000fea0003800200 */
.L_x_40:
[----:B------:R-:W-:Y:S01]  /*4860*/  BAR.SYNC.DEFER_BLOCKING 0x0 ;  /* 0x0000000000007b1d */ /* 0x000fe20000010000 */
[----:B------:R-:W-:-:S05]  /*4870*/  UISETP.GT.U32.AND UP0, UPT, UR6, 0x3, UPT ;  /* 0x000000030600788c */ /* 0x000fca000bf04070 */
[----:B------:R-:W-:-:S04]  /*4880*/  UMOV UR6, UR4 ;  /* 0x0000000400067c82 */ /* 0x000fc80008000000 */
[----:B------:R-:W-:Y:S05]  /*4890*/  BRA.U UP0, `(.L_x_42) ;  /* 0xfffffffd00b07547 */ /* 0x000fea000b83ffff */
.L_x_39:
[----:B------:R-:W-:-:S13]  /*48a0*/  ISETP.NE.AND P0, PT, R7, RZ, PT ;  /* 0x000000ff0700720c */ /* 0x000fda0003f05270 */
[----:B------:R-:W-:Y:S05]  /*48b0*/  @P0 EXIT ;  /* 0x000000000000094d */ /* 0x000fea0003800000 */
[----:B------:R-:W2:Y:S01]  /*48c0*/  S2UR UR5, SR_CgaCtaId ;  /* 0x00000000000579c3 */ /* 0x000ea20000008800 */
[----:B------:R-:W-:Y:S01]  /*48d0*/  UMOV UR4, 0x400 ;  /* 0x0000040000047882 */ /* 0x000fe20000000000 */
[----:B------:R-:W-:Y:S06]  /*48e0*/  LDS R11, [UR7] ;  /* 0x00000007ff0b7984 */ /* 0x000fec0008000800 */
[----:B------:R-:W3:Y:S08]  /*48f0*/  LDC.64 R2, c[0x0][0x388] ;  /* 0x0000e200ff027b82 */ /* 0x000ef00000000a00 */
[----:B-1----:R-:W1:Y:S01]  /*4900*/  LDC.64 R4, c[0x0][0x390] ;  /* 0x0000e400ff047b82 */ /* 0x002e620000000a00 */
[----:B--2---:R-:W-:Y:S01]  /*4910*/  ULEA UR4, UR5, UR4, 0x18 ;  /* 0x0000000405047291 */ /* 0x004fe2000f8ec0ff */
[----:B---3--:R-:W-:-:S08]  /*4920*/  IMAD.WIDE.U32 R2, R8, 0x4, R2 ;  /* 0x0000000408027825 */ /* 0x008fd000078e0002 */
[----:B------:R-:W2:Y:S01]  /*4930*/  LDS R7, [UR4] ;  /* 0x00000004ff077984 */ /* 0x000ea20008000800 */
[----:B-1----:R-:W-:-:S03]  /*4940*/  IMAD.WIDE.U32 R8, R8, 0x4, R4 ;  /* 0x0000000408087825 */ /* 0x002fc600078e0004 */
[----:B--2---:R-:W-:Y:S04]  /*4950*/  STG.E desc[UR8][R2.64], R7 ;  /* 0x0000000702007986 */ /* 0x004fe8000c101908 */
[----:B------:R-:W-:Y:S01]  /*4960*/  STG.E desc[UR8][R8.64], R11 ;  /* 0x0000000b08007986 */ /* 0x000fe2000c101908 */
[----:B------:R-:W-:Y:S05]  /*4970*/  EXIT ;  /* 0x000000000000794d */ /* 0x000fea0003800000 */
        .weak           $__internal_0_$__cuda_sm20_div_rn_f64_full
        .type           $__internal_0_$__cuda_sm20_div_rn_f64_full,@function
        .size           $__internal_0_$__cuda_sm20_div_rn_f64_full,($__internal_1_$__cuda_sm20_rcp_rn_f32_slowpath - $__internal_0_$__cuda_sm20_div_rn_f64_full)
$__internal_0_$__cuda_sm20_div_rn_f64_full:
[C---:B------:R-:W-:Y:S01]  /*4980*/  FSETP.GEU.AND P0, PT, |R5|.reuse, 1.469367938527859385e-39, PT ;  /* 0x001000000500780b */ /* 0x040fe20003f0e200 */
[----:B------:R-:W-:Y:S01]  /*4990*/  IMAD.MOV.U32 R14, RZ, RZ, 0x1 ;  /* 0x00000001ff0e7424 */ /* 0x000fe200078e00ff */
[C---:B------:R-:W-:Y:S01]  /*49a0*/  LOP3.LUT R2, R5.reuse, 0x800fffff, RZ, 0xc0, !PT ;  /* 0x800fffff05027812 */ /* 0x040fe200078ec0ff */
[----:B------:R-:W-:Y:S01]  /*49b0*/  IMAD.MOV.U32 R9, RZ, RZ, 0x1ca00000 ;  /* 0x1ca00000ff097424 */ /* 0x000fe200078e00ff */
[----:B------:R-:W-:Y:S02]  /*49c0*/  LOP3.LUT R18, R5, 0x7ff00000, RZ, 0xc0, !PT ;  /* 0x7ff0000005127812 */ /* 0x000fe400078ec0ff */
[----:B------:R-:W-:Y:S01]  /*49d0*/  LOP3.LUT R3, R2, 0x3ff00000, RZ, 0xfc, !PT ;  /* 0x3ff0000002037812 */ /* 0x000fe200078efcff */
[----:B------:R-:W-:Y:S01]  /*49e0*/  IMAD.MOV.U32 R2, RZ, RZ, R4 ;  /* 0x000000ffff027224 */ /* 0x000fe200078e0004 */
[----:B------:R-:W-:-:S04]  /*49f0*/  LOP3.LUT R13, R7, 0x7ff00000, RZ, 0xc0, !PT ;  /* 0x7ff00000070d7812 */ /* 0x000fc800078ec0ff */
[----:B------:R-:W-:Y:S01]  /*4a00*/  ISETP.GE.U32.AND P1, PT, R13, R18, PT ;  /* 0x000000120d00720c */ /* 0x000fe20003f26070 */
[----:B------:R-:W-:Y:S01]  /*4a10*/  @!P0 DMUL R2, R4, 8.98846567431157953865e+307 ;  /* 0x7fe0000004028828 */ /* 0x000fe20000000000 */
[----:B------:R-:W-:-:S05]  /*4a20*/  IMAD.MOV.U32 R21, RZ, RZ, R13 ;  /* 0x000000ffff157224 */ /* 0x000fca00078e000d */
[----:B------:R-:W0:Y:S02]  /*4a30*/  MUFU.RCP64H R15, R3 ;  /* 0x00000003000f7308 */ /* 0x000e240000001800 */
[----:B0-----:R-:W-:-:S08]  /*4a40*/  DFMA R10, R14, -R2, 1 ;  /* 0x3ff000000e0a742b */ /* 0x001fd00000000802 */
[----:B------:R-:W-:-:S08]  /*4a50*/  DFMA R10, R10, R10, R10 ;  /* 0x0000000a0a0a722b */ /* 0x000fd0000000000a */
[----:B------:R-:W-:Y:S01]  /*4a60*/  DFMA R14, R14, R10, R14 ;  /* 0x0000000a0e0e722b */ /* 0x000fe2000000000e */
[----:B------:R-:W-:Y:S01]  /*4a70*/  SEL R11, R9, 0x63400000, !P1 ;  /* 0x63400000090b7807 */ /* 0x000fe20004800000 */
[----:B------:R-:W-:Y:S01]  /*4a80*/  IMAD.MOV.U32 R10, RZ, RZ, R6 ;  /* 0x000000ffff0a7224 */ /* 0x000fe200078e0006 */
[----:B------:R-:W-:Y:S02]  /*4a90*/  FSETP.GEU.AND P1, PT, |R7|, 1.469367938527859385e-39, PT ;  /* 0x001000000700780b */ /* 0x000fe40003f2e200 */
[----:B------:R-:W-:-:S03]  /*4aa0*/  LOP3.LUT R11, R11, 0x800fffff, R7, 0xf8, !PT ;  /* 0x800fffff0b0b7812 */ /* 0x000fc600078ef807 */
[----:B------:R-:W-:-:S08]  /*4ab0*/  DFMA R16, R14, -R2, 1 ;  /* 0x3ff000000e10742b */ /* 0x000fd00000000802 */
[----:B------:R-:W-:Y:S01]  /*4ac0*/  DFMA R14, R14, R16, R14 ;  /* 0x000000100e0e722b */ /* 0x000fe2000000000e */
[----:B------:R-:W-:Y:S10]  /*4ad0*/  @P1 BRA `(.L_x_43) ;  /* 0x0000000000201947 */ /* 0x000ff40003800000 */
[----:B------:R-:W-:-:S04]  /*4ae0*/  LOP3.LUT R16, R5, 0x7ff00000, RZ, 0xc0, !PT ;  /* 0x7ff0000005107812 */ /* 0x000fc800078ec0ff */
[----:B------:R-:W-:Y:S01]  /*4af0*/  ISETP.GE.U32.AND P1, PT, R13, R16, PT ;  /* 0x000000100d00720c */ /* 0x000fe20003f26070 */
[----:B------:R-:W-:-:S03]  /*4b00*/  IMAD.MOV.U32 R16, RZ, RZ, RZ ;  /* 0x000000ffff107224 */ /* 0x000fc600078e00ff */
[----:B------:R-:W-:-:S04]  /*4b10*/  SEL R17, R9, 0x63400000, !P1 ;  /* 0x6340000009117807 */ /* 0x000fc80004800000 */
[----:B------:R-:W-:-:S04]  /*4b20*/  LOP3.LUT R17, R17, 0x80000000, R7, 0xf8, !PT ;  /* 0x8000000011117812 */ /* 0x000fc800078ef807 */
[----:B------:R-:W-:-:S06]  /*4b30*/  LOP3.LUT R17, R17, 0x100000, RZ, 0xfc, !PT ;  /* 0x0010000011117812 */ /* 0x000fcc00078efcff */
[----:B------:R-:W-:-:S10]  /*4b40*/  DFMA R10, R10, 2, -R16 ;  /* 0x400000000a0a782b */ /* 0x000fd40000000810 */
[----:B------:R-:W-:-:S07]  /*4b50*/  LOP3.LUT R21, R11, 0x7ff00000, RZ, 0xc0, !PT ;  /* 0x7ff000000b157812 */ /* 0x000fce00078ec0ff */
.L_x_43:
[----:B------:R-:W-:Y:S01]  /*4b60*/  IMAD.MOV.U32 R20, RZ, RZ, R18 ;  /* 0x000000ffff147224 */ /* 0x000fe200078e0012 */
[----:B------:R-:W-:Y:S01]  /*4b70*/  @!P0 LOP3.LUT R20, R3, 0x7ff00000, RZ, 0xc0, !PT ;  /* 0x7ff0000003148812 */ /* 0x000fe200078ec0ff */
[----:B------:R-:W-:Y:S01]  /*4b80*/  VIADD R22, R21, 0xffffffff ;  /* 0xffffffff15167836 */ /* 0x000fe20000000000 */
[----:B------:R-:W-:-:S03]  /*4b90*/  DMUL R16, R14, R10 ;  /* 0x0000000a0e107228 */ /* 0x000fc60000000000 */
[----:B------:R-:W-:Y:S01]  /*4ba0*/  VIADD R23, R20, 0xffffffff ;  /* 0xffffffff14177836 */ /* 0x000fe20000000000 */
[----:B------:R-:W-:-:S04]  /*4bb0*/  ISETP.GT.U32.AND P0, PT, R22, 0x7feffffe, PT ;  /* 0x7feffffe1600780c */ /* 0x000fc80003f04070 */
[----:B------:R-:W-:Y:S01]  /*4bc0*/  ISETP.GT.U32.OR P0, PT, R23, 0x7feffffe, P0 ;  /* 0x7feffffe1700780c */ /* 0x000fe20000704470 */
[----:B------:R-:W-:-:S08]  /*4bd0*/  DFMA R18, R16, -R2, R10 ;  /* 0x800000021012722b */ /* 0x000fd0000000000a */
[----:B------:R-:W-:-:S04]  /*4be0*/  DFMA R14, R14, R18, R16 ;  /* 0x000000120e0e722b */ /* 0x000fc80000000010 */
[----:B------:R-:W-:Y:S07]  /*4bf0*/  @P0 BRA `(.L_x_44) ;  /* 0x00000000006c0947 */ /* 0x000fee0003800000 */
[----:B------:R-:W-:-:S04]  /*4c00*/  LOP3.LUT R16, R5, 0x7ff00000, RZ, 0xc0, !PT ;  /* 0x7ff0000005107812 */ /* 0x000fc800078ec0ff */
[CC--:B------:R-:W-:Y:S02]  /*4c10*/  VIADDMNMX R6, R13.reuse, -R16.reuse, 0xb9600000, !PT ;  /* 0xb96000000d067446 */ /* 0x0c0fe40007800910 */
[----:B------:R-:W-:Y:S02]  /*4c20*/  ISETP.GE.U32.AND P0, PT, R13, R16, PT ;  /* 0x000000100d00720c */ /* 0x000fe40003f06070 */
[----:B------:R-:W-:Y:S02]  /*4c30*/  VIMNMX R6, PT, PT, R6, 0x46a00000, PT ;  /* 0x46a0000006067848 */ /* 0x000fe40003fe0100 */
[----:B------:R-:W-:-:S05]  /*4c40*/  SEL R9, R9, 0x63400000, !P0 ;  /* 0x6340000009097807 */ /* 0x000fca0004000000 */
[----:B------:R-:W-:Y:S02]  /*4c50*/  IMAD.IADD R9, R6, 0x1, -R9 ;  /* 0x0000000106097824 */ /* 0x000fe400078e0a09 */
[----:B------:R-:W-:Y:S02]  /*4c60*/  IMAD.MOV.U32 R6, RZ, RZ, RZ ;  /* 0x000000ffff067224 */ /* 0x000fe400078e00ff */
[----:B------:R-:W-:-:S06]  /*4c70*/  VIADD R7, R9, 0x7fe00000 ;  /* 0x7fe0000009077836 */ /* 0x000fcc0000000000 */
[----:B------:R-:W-:-:S10]  /*4c80*/  DMUL R16, R14, R6 ;  /* 0x000000060e107228 */ /* 0x000fd40000000000 */
[----:B------:R-:W-:-:S13]  /*4c90*/  FSETP.GTU.AND P0, PT, |R17|, 1.469367938527859385e-39, PT ;  /* 0x001000001100780b */ /* 0x000fda0003f0c200 */
[----:B------:R-:W-:Y:S05]  /*4ca0*/  @P0 BRA `(.L_x_45) ;  /* 0x0000000000940947 */ /* 0x000fea0003800000 */
[----:B------:R-:W-:Y:S01]  /*4cb0*/  DFMA R2, R14, -R2, R10 ;  /* 0x800000020e02722b */ /* 0x000fe2000000000a */
[----:B------:R-:W-:-:S09]  /*4cc0*/  IMAD.MOV.U32 R6, RZ, RZ, RZ ;  /* 0x000000ffff067224 */ /* 0x000fd200078e00ff */
[C---:B------:R-:W-:Y:S02]  /*4cd0*/  FSETP.NEU.AND P0, PT, R3.reuse, RZ, PT ;  /* 0x000000ff0300720b */ /* 0x040fe40003f0d000 */
[----:B------:R-:W-:-:S04]  /*4ce0*/  LOP3.LUT R5, R3, 0x80000000, R5, 0x48, !PT ;  /* 0x8000000003057812 */ /* 0x000fc800078e4805 */
[----:B------:R-:W-:-:S07]  /*4cf0*/  LOP3.LUT R7, R5, R7, RZ, 0xfc, !PT ;  /* 0x0000000705077212 */ /* 0x000fce00078efcff */
[----:B------:R-:W-:Y:S05]  /*4d00*/  @!P0 BRA `(.L_x_45) ;  /* 0x00000000007c8947 */ /* 0x000fea0003800000 */
[----:B------:R-:W-:Y:S01]  /*4d10*/  IMAD.MOV R3, RZ, RZ, -R9 ;  /* 0x000000ffff037224 */ /* 0x000fe200078e0a09 */
[----:B------:R-:W-:Y:S01]  /*4d20*/  DMUL.RP R6, R14, R6 ;  /* 0x000000060e067228 */ /* 0x000fe20000008000 */
[----:B------:R-:W-:Y:S01]  /*4d30*/  IMAD.MOV.U32 R2, RZ, RZ, RZ ;  /* 0x000000ffff027224 */ /* 0x000fe200078e00ff */
[----:B------:R-:W-:-:S05]  /*4d40*/  IADD3 R9, PT, PT, -R9, -0x43300000, RZ ;  /* 0xbcd0000009097810 */ /* 0x000fca0007ffe1ff */
[----:B------:R-:W-:-:S03]  /*4d50*/  DFMA R2, R16, -R2, R14 ;  /* 0x800000021002722b */ /* 0x000fc6000000000e */
[----:B------:R-:W-:-:S07]  /*4d60*/  LOP3.LUT R5, R7, R5, RZ, 0x3c, !PT ;  /* 0x0000000507057212 */ /* 0x000fce00078e3cff */
[----:B------:R-:W-:-:S04]  /*4d70*/  FSETP.NEU.AND P0, PT, |R3|, R9, PT ;  /* 0x000000090300720b */ /* 0x000fc80003f0d200 */
[----:B------:R-:W-:Y:S02]  /*4d80*/  FSEL R16, R6, R16, !P0 ;  /* 0x0000001006107208 */ /* 0x000fe40004000000 */
[----:B------:R-:W-:Y:S01]  /*4d90*/  FSEL R17, R5, R17, !P0 ;  /* 0x0000001105117208 */ /* 0x000fe20004000000 */
[----:B------:R-:W-:Y:S06]  /*4da0*/  BRA `(.L_x_45) ;  /* 0x0000000000547947 */ /* 0x000fec0003800000 */
.L_x_44:
[----:B------:R-:W-:-:S14]  /*4db0*/  DSETP.NAN.AND P0, PT, R6, R6, PT ;  /* 0x000000060600722a */ /* 0x000fdc0003f08000 */
[----:B------:R-:W-:Y:S05]  /*4dc0*/  @P0 BRA `(.L_x_46) ;  /* 0x0000000000440947 */ /* 0x000fea0003800000 */
[----:B------:R-:W-:-:S14]  /*4dd0*/  DSETP.NAN.AND P0, PT, R4, R4, PT ;  /* 0x000000040400722a */ /* 0x000fdc0003f08000 */
[----:B------:R-:W-:Y:S05]  /*4de0*/  @P0 BRA `(.L_x_47) ;  /* 0x0000000000300947 */ /* 0x000fea0003800000 */
[----:B------:R-:W-:Y:S01]  /*4df0*/  ISETP.NE.AND P0, PT, R21, R20, PT ;  /* 0x000000141500720c */ /* 0x000fe20003f05270 */
[----:B------:R-:W-:Y:S02]  /*4e00*/  IMAD.MOV.U32 R16, RZ, RZ, 0x0 ;  /* 0x00000000ff107424 */ /* 0x000fe400078e00ff */
[----:B------:R-:W-:-:S10]  /*4e10*/  IMAD.MOV.U32 R17, RZ, RZ, -0x80000 ;  /* 0xfff80000ff117424 */ /* 0x000fd400078e00ff */
[----:B------:R-:W-:Y:S05]  /*4e20*/  @!P0 BRA `(.L_x_45) ;  /* 0x0000000000348947 */ /* 0x000fea0003800000 */
[----:B------:R-:W-:Y:S02]  /*4e30*/  ISETP.NE.AND P0, PT, R21, 0x7ff00000, PT ;  /* 0x7ff000001500780c */ /* 0x000fe40003f05270 */
[----:B------:R-:W-:Y:S02]  /*4e40*/  LOP3.LUT R17, R7, 0x80000000, R5, 0x48, !PT ;  /* 0x8000000007117812 */ /* 0x000fe400078e4805 */
[----:B------:R-:W-:-:S13]  /*4e50*/  ISETP.EQ.OR P0, PT, R20, RZ, !P0 ;  /* 0x000000ff1400720c */ /* 0x000fda0004702670 */
[----:B------:R-:W-:Y:S01]  /*4e60*/  @P0 LOP3.LUT R2, R17, 0x7ff00000, RZ, 0xfc, !PT ;  /* 0x7ff0000011020812 */ /* 0x000fe200078efcff */
[----:B------:R-:W-:Y:S02]  /*4e70*/  @!P0 IMAD.MOV.U32 R16, RZ, RZ, RZ ;  /* 0x000000ffff108224 */ /* 0x000fe400078e00ff */
[----:B------:R-:W-:Y:S02]  /*4e80*/  @P0 IMAD.MOV.U32 R16, RZ, RZ, RZ ;  /* 0x000000ffff100224 */ /* 0x000fe400078e00ff */
[----:B------:R-:W-:Y:S01]  /*4e90*/  @P0 IMAD.MOV.U32 R17, RZ, RZ, R2 ;  /* 0x000000ffff110224 */ /* 0x000fe200078e0002 */
[----:B------:R-:W-:Y:S06]  /*4ea0*/  BRA `(.L_x_45) ;  /* 0x0000000000147947 */ /* 0x000fec0003800000 */
.L_x_47:
[----:B------:R-:W-:Y:S01]  /*4eb0*/  LOP3.LUT R17, R5, 0x80000, RZ, 0xfc, !PT ;  /* 0x0008000005117812 */ /* 0x000fe200078efcff */
[----:B------:R-:W-:Y:S01]  /*4ec0*/  IMAD.MOV.U32 R16, RZ, RZ, R4 ;  /* 0x000000ffff107224 */ /* 0x000fe200078e0004 */
[----:B------:R-:W-:Y:S06]  /*4ed0*/  BRA `(.L_x_45) ;  /* 0x0000000000087947 */ /* 0x000fec0003800000 */
.L_x_46:
[----:B------:R-:W-:Y:S01]  /*4ee0*/  LOP3.LUT R17, R7, 0x80000, RZ, 0xfc, !PT ;  /* 0x0008000007117812 */ /* 0x000fe200078efcff */
[----:B------:R-:W-:-:S07]  /*4ef0*/  IMAD.MOV.U32 R16, RZ, RZ, R6 ;  /* 0x000000ffff107224 */ /* 0x000fce00078e0006 */
.L_x_45:
[----:B------:R-:W-:Y:S02]  /*4f00*/  IMAD.MOV.U32 R2, RZ, RZ, R0 ;  /* 0x000000ffff027224 */ /* 0x000fe400078e0000 */
[----:B------:R-:W-:Y:S02]  /*4f10*/  IMAD.MOV.U32 R3, RZ, RZ, 0x0 ;  /* 0x00000000ff037424 */ /* 0x000fe400078e00ff */
[----:B------:R-:W-:Y:S02]  /*4f20*/  IMAD.MOV.U32 R10, RZ, RZ, R16 ;  /* 0x000000ffff0a7224 */ /* 0x000fe400078e0010 */
[----:B------:R-:W-:Y:S01]  /*4f30*/  IMAD.MOV.U32 R11, RZ, RZ, R17 ;  /* 0x000000ffff0b7224 */ /* 0x000fe200078e0011 */
[----:B------:R-:W-:Y:S06]  /*4f40*/  RET.REL.NODEC R2 `(_Z10MetropolisifPfS_j) ;  /* 0xffffffb0022c7950 */ /* 0x000fec0003c3ffff */
        .weak           $__internal_1_$__cuda_sm20_rcp_rn_f32_slowpath
        .type           $__internal_1_$__cuda_sm20_rcp_rn_f32_slowpath,@function
        .size           $__internal_1_$__cuda_sm20_rcp_rn_f32_slowpath,($__internal_2_$__cuda_sm3x_div_rn_noftz_f32_slowpath - $__internal_1_$__cuda_sm20_rcp_rn_f32_slowpath)
$__internal_1_$__cuda_sm20_rcp_rn_f32_slowpath:
[----:B------:R-:W-:Y:S01]  /*4f50*/  IMAD.SHL.U32 R11, R2, 0x2, RZ ;  /* 0x00000002020b7824 */ /* 0x000fe200078e00ff */
[----:B------:R-:W-:Y:S04]  /*4f60*/  BSSY.RECONVERGENT B2, `(.L_x_48) ;  /* 0x0000030000027945 */ /* 0x000fe80003800200 */
[----:B------:R-:W-:-:S04]  /*4f70*/  SHF.R.U32.HI R11, RZ, 0x18, R11 ;  /* 0x00000018ff0b7819 */ /* 0x000fc8000001160b */
[----:B------:R-:W-:-:S13]  /*4f80*/  ISETP.NE.U32.AND P0, PT, R11, RZ, PT ;  /* 0x000000ff0b00720c */ /* 0x000fda0003f05070 */
[----:B------:R-:W-:Y:S05]  /*4f90*/  @P0 BRA `(.L_x_49) ;  /* 0x0000000000280947 */ /* 0x000fea0003800000 */
[----:B------:R-:W-:-:S05]  /*4fa0*/  IMAD.SHL.U32 R10, R2, 0x2, RZ ;  /* 0x00000002020a7824 */ /* 0x000fca00078e00ff */
[----:B------:R-:W-:-:S13]  /*4fb0*/  ISETP.NE.AND P0, PT, R10, RZ, PT ;  /* 0x000000ff0a00720c */ /* 0x000fda0003f05270 */
[----:B------:R-:W-:Y:S01]  /*4fc0*/  @P0 FFMA R24, R2, 1.84467440737095516160e+19, RZ ;  /* 0x5f80000002180823 */ /* 0x000fe200000000ff */
[----:B------:R-:W-:Y:S08]  /*4fd0*/  @!P0 MUFU.RCP R11, R2 ;  /* 0x00000002000b8308 */ /* 0x000ff00000001000 */
[----:B------:R-:W0:Y:S02]  /*4fe0*/  @P0 MUFU.RCP R25, R24 ;  /* 0x0000001800190308 */ /* 0x000e240000001000 */
[----:B0-----:R-:W-:-:S04]  /*4ff0*/  @P0 FFMA R10, R24, R25, -1 ;  /* 0xbf800000180a0423 */ /* 0x001fc80000000019 */
[----:B------:R-:W-:-:S04]  /*5000*/  @P0 FADD.FTZ R10, -R10, -RZ ;  /* 0x800000ff0a0a0221 */ /* 0x000fc80000010100 */
[----:B------:R-:W-:-:S04]  /*5010*/  @P0 FFMA R10, R25, R10, R25 ;  /* 0x0000000a190a0223 */ /* 0x000fc80000000019 */
[----:B------:R-:W-:Y:S01]  /*5020*/  @P0 FFMA R11, R10, 1.84467440737095516160e+19, RZ ;  /* 0x5f8000000a0b0823 */ /* 0x000fe200000000ff */
[----:B------:R-:W-:Y:S06]  /*5030*/  BRA `(.L_x_50) ;  /* 0x0000000000887947 */ /* 0x000fec0003800000 */
.L_x_49:
[----:B------:R-:W-:-:S05]  /*5040*/  VIADD R10, R11, 0xffffff03 ;  /* 0xffffff030b0a7836 */ /* 0x000fca0000000000 */
[----:B------:R-:W-:-:S13]  /*5050*/  ISETP.GT.U32.AND P0, PT, R10, 0x1, PT ;  /* 0x000000010a00780c */ /* 0x000fda0003f04070 */
[----:B------:R-:W-:Y:S05]  /*5060*/  @P0 BRA `(.L_x_51) ;  /* 0x0000000000780947 */ /* 0x000fea0003800000 */
[----:B------:R-:W-:Y:S01]  /*5070*/  LOP3.LUT R24, R2, 0x7fffff, RZ, 0xc0, !PT ;  /* 0x007fffff02187812 */ /* 0x000fe200078ec0ff */
[----:B------:R-:W-:Y:S02]  /*5080*/  IMAD.MOV.U32 R27, RZ, RZ, 0x3 ;  /* 0x00000003ff1b7424 */ /* 0x000fe400078e00ff */
[----:B------:R-:W-:Y:S01]  /*5090*/  VIADD R11, R11, 0xffffff04 ;  /* 0xffffff040b0b7836 */ /* 0x000fe20000000000 */
[----:B------:R-:W-:Y:S02]  /*50a0*/  LOP3.LUT R29, R24, 0x3f800000, RZ, 0xfc, !PT ;  /* 0x3f800000181d7812 */ /* 0x000fe400078efcff */
[----:B------:R-:W-:Y:S02]  /*50b0*/  SHF.L.U32 R27, R27, R10, RZ ;  /* 0x0000000a1b1b7219 */ /* 0x000fe400000006ff */
[----:B------:R-:W0:Y:S02]  /*50c0*/  MUFU.RCP R24, R29 ;  /* 0x0000001d00187308 */ /* 0x000e240000001000 */
[----:B0-----:R-:W-:-:S04]  /*50d0*/  FFMA R25, R29, R24, -1 ;  /* 0xbf8000001d197423 */ /* 0x001fc80000000018 */
[----:B------:R-:W-:-:S04]  /*50e0*/  FADD.FTZ R26, -R25, -RZ ;  /* 0x800000ff191a7221 */ /* 0x000fc80000010100 */
[CCC-:B------:R-:W-:Y:S01]  /*50f0*/  FFMA.RM R25, R24.reuse, R26.reuse, R24.reuse ;  /* 0x0000001a18197223 */ /* 0x1c0fe20000004018 */
[----:B------:R-:W-:-:S04]  /*5100*/  FFMA.RP R26, R24, R26, R24 ;  /* 0x0000001a181a7223 */ /* 0x000fc80000008018 */
[C---:B------:R-:W-:Y:S02]  /*5110*/  LOP3.LUT R24, R25.reuse, 0x7fffff, RZ, 0xc0, !PT ;  /* 0x007fffff19187812 */ /* 0x040fe400078ec0ff */
[----:B------:R-:W-:Y:S02]  /*5120*/  FSETP.NEU.FTZ.AND P0, PT, R25, R26, PT ;  /* 0x0000001a1900720b */ /* 0x000fe40003f1d000 */
[----:B------:R-:W-:Y:S02]  /*5130*/  LOP3.LUT R24, R24, 0x800000, RZ, 0xfc, !PT ;  /* 0x0080000018187812 */ /* 0x000fe400078efcff */
[----:B------:R-:W-:Y:S02]  /*5140*/  SEL R25, RZ, 0xffffffff, !P0 ;  /* 0xffffffffff197807 */ /* 0x000fe40004000000 */
[----:B------:R-:W-:Y:S02]  /*5150*/  LOP3.LUT R27, R27, R24, RZ, 0xc0, !PT ;  /* 0x000000181b1b7212 */ /* 0x000fe400078ec0ff */
[----:B------:R-:W-:Y:S01]  /*5160*/  SHF.R.U32.HI R11, RZ, R11, R24 ;  /* 0x0000000bff0b7219 */ /* 0x000fe20000011618 */
[----:B------:R-:W-:Y:S01]  /*5170*/  IMAD.MOV R25, RZ, RZ, -R25 ;  /* 0x000000ffff197224 */ /* 0x000fe200078e0a19 */
[----:B------:R-:W-:-:S04]  /*5180*/  SHF.R.U32.HI R27, RZ, R10, R27 ;  /* 0x0000000aff1b7219 */ /* 0x000fc8000001161b */
[----:B------:R-:W-:Y:S02]  /*5190*/  LOP3.LUT P1, RZ, R25, R10, R24, 0xf8, !PT ;  /* 0x0000000a19ff7212 */ /* 0x000fe4000782f818 */
[C---:B------:R-:W-:Y:S02]  /*51a0*/  LOP3.LUT P0, RZ, R27.reuse, 0x1, RZ, 0xc0, !PT ;  /* 0x000000011bff7812 */ /* 0x040fe4000780c0ff */
[----:B------:R-:W-:-:S04]  /*51b0*/  LOP3.LUT P2, RZ, R27, 0x2, RZ, 0xc0, !PT ;  /* 0x000000021bff7812 */ /* 0x000fc8000784c0ff */
[----:B------:R-:W-:Y:S02]  /*51c0*/  PLOP3.LUT P0, PT, P0, P1, P2, 0xe0, 0x0 ;  /* 0x000000000000781c */ /* 0x000fe40000703c20 */
[----:B------:R-:W-:Y:S02]  /*51d0*/  LOP3.LUT P1, RZ, R2, 0x7fffff, RZ, 0xc0, !PT ;  /* 0x007fffff02ff7812 */ /* 0x000fe4000782c0ff */
[----:B------:R-:W-:-:S05]  /*51e0*/  SEL R10, RZ, 0x1, !P0 ;  /* 0x00000001ff0a7807 */ /* 0x000fca0004000000 */
[----:B------:R-:W-:-:S05]  /*51f0*/  IMAD.MOV R10, RZ, RZ, -R10 ;  /* 0x000000ffff0a7224 */ /* 0x000fca00078e0a0a */
[----:B------:R-:W-:-:S13]  /*5200*/  ISETP.GE.AND P0, PT, R10, RZ, PT ;  /* 0x000000ff0a00720c */ /* 0x000fda0003f06270 */
[----:B------:R-:W-:-:S04]  /*5210*/  @!P0 VIADD R11, R11, 0x1 ;  /* 0x000000010b0b8836 */ /* 0x000fc80000000000 */
[----:B------:R-:W-:-:S05]  /*5220*/  @!P1 IMAD.SHL.U32 R11, R11, 0x2, RZ ;  /* 0x000000020b0b9824 */ /* 0x000fca00078e00ff */
[----:B------:R-:W-:Y:S01]  /*5230*/  LOP3.LUT R11, R11, 0x80000000, R2, 0xf8, !PT ;  /* 0x800000000b0b7812 */ /* 0x000fe200078ef802 */
[----:B------:R-:W-:Y:S06]  /*5240*/  BRA `(.L_x_50) ;  /* 0x0000000000047947 */ /* 0x000fec0003800000 */
.L_x_51:
[----:B------:R0:W1:Y:S02]  /*5250*/  MUFU.RCP R11, R2 ;  /* 0x00000002000b7308 */ /* 0x0000640000001000 */
.L_x_50:
[----:B------:R-:W-:Y:S05]  /*5260*/  BSYNC.RECONVERGENT B2 ;  /* 0x0000000000027941 */ /* 0x000fea0003800200 */
.L_x_48:
[----:B-1----:R-:W-:Y:S02]  /*5270*/  IMAD.MOV.U32 R29, RZ, RZ, R11 ;  /* 0x000000ffff1d7224 */ /* 0x002fe400078e000b */
[----:B------:R-:W-:Y:S02]  /*5280*/  IMAD.MOV.U32 R10, RZ, RZ, R22 ;  /* 0x000000ffff0a7224 */ /* 0x000fe400078e0016 */
[----:B------:R-:W-:-:S04]  /*5290*/  IMAD.MOV.U32 R11, RZ, RZ, 0x0 ;  /* 0x00000000ff0b7424 */ /* 0x000fc800078e00ff */
[----:B0-----:R-:W-:Y:S05]  /*52a0*/  RET.REL.NODEC R10 `(_Z10MetropolisifPfS_j) ;  /* 0xffffffac0a547950 */ /* 0x001fea0003c3ffff */
        .weak           $__internal_2_$__cuda_sm3x_div_rn_noftz_f32_slowpath
        .type           $__internal_2_$__cuda_sm3x_div_rn_noftz_f32_slowpath,@function
        .size           $__internal_2_$__cuda_sm3x_div_rn_noftz_f32_slowpath,(.L_x_66 - $__internal_2_$__cuda_sm3x_div_rn_noftz_f32_slowpath)
$__internal_2_$__cuda_sm3x_div_rn_noftz_f32_slowpath:
[----:B------:R-:W-:Y:S01]  /*52b0*/  SHF.R.U32.HI R11, RZ, 0x17, R2 ;  /* 0x00000017ff0b7819 */ /* 0x000fe20000011602 */
[----:B------:R-:W-:Y:S01]  /*52c0*/  BSSY.RECONVERGENT B3, `(.L_x_52) ;  /* 0x0000062000037945 */ /* 0x000fe20003800200 */
[----:B------:R-:W-:Y:S02]  /*52d0*/  SHF.R.U32.HI R24, RZ, 0x17, R29 ;  /* 0x00000017ff187819 */ /* 0x000fe4000001161d */
[----:B------:R-:W-:Y:S02]  /*52e0*/  LOP3.LUT R11, R11, 0xff, RZ, 0xc0, !PT ;  /* 0x000000ff0b0b7812 */ /* 0x000fe400078ec0ff */
[----:B------:R-:W-:-:S03]  /*52f0*/  LOP3.LUT R24, R24, 0xff, RZ, 0xc0, !PT ;  /* 0x000000ff18187812 */ /* 0x000fc600078ec0ff */
[----:B------:R-:W-:Y:S02]  /*5300*/  VIADD R25, R11, 0xffffffff ;  /* 0xffffffff0b197836 */ /* 0x000fe40000000000 */
[----:B------:R-:W-:-:S03]  /*5310*/  VIADD R26, R24, 0xffffffff ;  /* 0xffffffff181a7836 */ /* 0x000fc60000000000 */
[----:B------:R-:W-:-:S04]  /*5320*/  ISETP.GT.U32.AND P0, PT, R25, 0xfd, PT ;  /* 0x000000fd1900780c */ /* 0x000fc80003f04070 */
[----:B------:R-:W-:-:S13]  /*5330*/  ISETP.GT.U32.OR P0, PT, R26, 0xfd, P0 ;  /* 0x000000fd1a00780c */ /* 0x000fda0000704470 */
[----:B------:R-:W-:Y:S01]  /*5340*/  @!P0 IMAD.MOV.U32 R23, RZ, RZ, RZ ;  /* 0x000000ffff178224 */ /* 0x000fe200078e00ff */
[----:B------:R-:W-:Y:S06]  /*5350*/  @!P0 BRA `(.L_x_53) ;  /* 0x00000000005c8947 */ /* 0x000fec0003800000 */
[----:B------:R-:W-:Y:S02]  /*5360*/  FSETP.GTU.FTZ.AND P0, PT, |R29|, +INF , PT ;  /* 0x7f8000001d00780b */ /* 0x000fe40003f1c200 */
[----:B------:R-:W-:-:S04]  /*5370*/  FSETP.GTU.FTZ.AND P1, PT, |R2|, +INF , PT ;  /* 0x7f8000000200780b */ /* 0x000fc80003f3c200 */
[----:B------:R-:W-:-:S13]  /*5380*/  PLOP3.LUT P0, PT, P0, P1, PT, 0xf8, 0x8f ;  /* 0x00000000008f781c */ /* 0x000fda0000703f70 */
[----:B------:R-:W-:Y:S05]  /*5390*/  @P0 BRA `(.L_x_54) ;  /* 0x00000004004c0947 */ /* 0x000fea0003800000 */
[----:B------:R-:W-:-:S13]  /*53a0*/  LOP3.LUT P0, RZ, R2, 0x7fffffff, R29, 0xc8, !PT ;  /* 0x7fffffff02ff7812 */ /* 0x000fda000780c81d */
[----:B------:R-:W-:Y:S05]  /*53b0*/  @!P0 BRA `(.L_x_55) ;  /* 0x00000004003c8947 */ /* 0x000fea0003800000 */
[C---:B------:R-:W-:Y:S02]  /*53c0*/  FSETP.NEU.FTZ.AND P0, PT, |R29|.reuse, +INF , PT ;  /* 0x7f8000001d00780b */ /* 0x040fe40003f1d200 */
[----:B------:R-:W-:Y:S02]  /*53d0*/  FSETP.NEU.FTZ.AND P2, PT, |R2|, +INF , PT ;  /* 0x7f8000000200780b */ /* 0x000fe40003f5d200 */
[----:B------:R-:W-:-:S11]  /*53e0*/  FSETP.NEU.FTZ.AND P1, PT, |R29|, +INF , PT ;  /* 0x7f8000001d00780b */ /* 0x000fd60003f3d200 */
[----:B------:R-:W-:Y:S05]  /*53f0*/  @!P2 BRA !P0, `(.L_x_55) ;  /* 0x00000004002ca947 */ /* 0x000fea0004000000 */
[----:B------:R-:W-:-:S04]  /*5400*/  LOP3.LUT P0, RZ, R29, 0x7fffffff, RZ, 0xc0, !PT ;  /* 0x7fffffff1dff7812 */ /* 0x000fc8000780c0ff */
[----:B------:R-:W-:-:S13]  /*5410*/  PLOP3.LUT P0, PT, P2, P0, PT, 0x2f, 0xf2 ;  /* 0x0000000000f2781c */ /* 0x000fda0001700577 */
[----:B------:R-:W-:Y:S05]  /*5420*/  @P0 BRA `(.L_x_56) ;  /* 0x0000000400180947 */ /* 0x000fea0003800000 */
[----:B------:R-:W-:-:S04]  /*5430*/  LOP3.LUT P0, RZ, R2, 0x7fffffff, RZ, 0xc0, !PT ;  /* 0x7fffffff02ff7812 */ /* 0x000fc8000780c0ff */
[----:B------:R-:W-:-:S13]  /*5440*/  PLOP3.LUT P0, PT, P1, P0, PT, 0x2f, 0xf2 ;  /* 0x0000000000f2781c */ /* 0x000fda0000f00577 */
[----:B------:R-:W-:Y:S05]  /*5450*/  @P0 BRA `(.L_x_57) ;  /* 0x0000000400000947 */ /* 0x000fea0003800000 */
[----:B------:R-:W-:Y:S02]  /*5460*/  ISETP.GE.AND P0, PT, R26, RZ, PT ;  /* 0x000000ff1a00720c */ /* 0x000fe40003f06270 */
[----:B------:R-:W-:-:S11]  /*5470*/  ISETP.GE.AND P1, PT, R25, RZ, PT ;  /* 0x000000ff1900720c */ /* 0x000fd60003f26270 */
[----:B------:R-:W-:Y:S02]  /*5480*/  @P0 IMAD.MOV.U32 R23, RZ, RZ, RZ ;  /* 0x000000ffff170224 */ /* 0x000fe400078e00ff */
[----:B------:R-:W-:Y:S01]  /*5490*/  @!P0 FFMA R29, R29, 1.84467440737095516160e+19, RZ ;  /* 0x5f8000001d1d8823 */ /* 0x000fe200000000ff */
[----:B------:R-:W-:Y:S02]  /*54a0*/  @!P0 IMAD.MOV.U32 R23, RZ, RZ, -0x40 ;  /* 0xffffffc0ff178424 */ /* 0x000fe400078e00ff */
[----:B------:R-:W-:Y:S02]  /*54b0*/  @!P1 FFMA R2, R2, 1.84467440737095516160e+19, RZ ;  /* 0x5f80000002029823 */ /* 0x000fe400000000ff */
[----:B------:R-:W-:-:S07]  /*54c0*/  @!P1 VIADD R23, R23, 0x40 ;  /* 0x0000004017179836 */ /* 0x000fce0000000000 */
.L_x_53:
[----:B------:R-:W-:Y:S01]  /*54d0*/  LEA R25, R11, 0xc0800000, 0x17 ;  /* 0xc08000000b197811 */ /* 0x000fe200078eb8ff */
[----:B------:R-:W-:Y:S01]  /*54e0*/  VIADD R24, R24, 0xffffff81 ;  /* 0xffffff8118187836 */ /* 0x000fe20000000000 */
[----:B------:R-:W-:Y:S03]  /*54f0*/  BSSY.RECONVERGENT B4, `(.L_x_58) ;  /* 0x0000035000047945 */ /* 0x000fe60003800200 */
[----:B------:R-:W-:Y:S02]  /*5500*/  IMAD.IADD R25, R2, 0x1, -R25 ;  /* 0x0000000102197824 */ /* 0x000fe400078e0a19 */
[C---:B------:R-:W-:Y:S01]  /*5510*/  IMAD R2, R24.reuse, -0x800000, R29 ;  /* 0xff80000018027824 */ /* 0x040fe200078e021d */
[----:B------:R-:W-:Y:S01]  /*5520*/  IADD3 R24, PT, PT, R24, 0x7f, -R11 ;  /* 0x0000007f18187810 */ /* 0x000fe20007ffe80b */
[----:B------:R-:W0:Y:S01]  /*5530*/  MUFU.RCP R26, R25 ;  /* 0x00000019001a7308 */ /* 0x000e220000001000 */
[----:B------:R-:W-:-:S03]  /*5540*/  FADD.FTZ R27, -R25, -RZ ;  /* 0x800000ff191b7221 */ /* 0x000fc60000010100 */
[----:B------:R-:W-:Y:S02]  /*5550*/  IMAD.IADD R23, R24, 0x1, R23 ;  /* 0x0000000118177824 */ /* 0x000fe400078e0217 */
[----:B0-----:R-:W-:-:S04]  /*5560*/  FFMA R25, R26, R27, 1 ;  /* 0x3f8000001a197423 */ /* 0x001fc8000000001b */
[----:B------:R-:W-:-:S04]  /*5570*/  FFMA R25, R26, R25, R26 ;  /* 0x000000191a197223 */ /* 0x000fc8000000001a */
[----:B------:R-:W-:-:S04]  /*5580*/  FFMA R26, R2, R25, RZ ;  /* 0x00000019021a7223 */ /* 0x000fc800000000ff */
[----:B------:R-:W-:-:S04]  /*5590*/  FFMA R28, R27, R26, R2 ;  /* 0x0000001a1b1c7223 */ /* 0x000fc80000000002 */
[----:B------:R-:W-:-:S04]  /*55a0*/  FFMA R28, R25, R28, R26 ;  /* 0x0000001c191c7223 */ /* 0x000fc8000000001a */
[----:B------:R-:W-:-:S04]  /*55b0*/  FFMA R27, R27, R28, R2 ;  /* 0x0000001c1b1b7223 */ /* 0x000fc80000000002 */
[----:B------:R-:W-:-:S05]  /*55c0*/  FFMA R2, R25, R27, R28 ;  /* 0x0000001b19027223 */ /* 0x000fca000000001c */
[----:B------:R-:W-:-:S04]  /*55d0*/  SHF.R.U32.HI R11, RZ, 0x17, R2 ;  /* 0x00000017ff0b7819 */ /* 0x000fc80000011602 */
[----:B------:R-:W-:-:S05]  /*55e0*/  LOP3.LUT R24, R11, 0xff, RZ, 0xc0, !PT ;  /* 0x000000ff0b187812 */ /* 0x000fca00078ec0ff */
[----:B------:R-:W-:-:S04]  /*55f0*/  IMAD.IADD R11, R24, 0x1, R23 ;  /* 0x00000001180b7824 */ /* 0x000fc800078e0217 */
[----:B------:R-:W-:-:S05]  /*5600*/  VIADD R24, R11, 0xffffffff ;  /* 0xffffffff0b187836 */ /* 0x000fca0000000000 */
[----:B------:R-:W-:-:S13]  /*5610*/  ISETP.GE.U32.AND P0, PT, R24, 0xfe, PT ;  /* 0x000000fe1800780c */ /* 0x000fda0003f06070 */
[----:B------:R-:W-:Y:S05]  /*5620*/  @!P0 BRA `(.L_x_59) ;  /* 0x0000000000808947 */ /* 0x000fea0003800000 */
[----:B------:R-:W-:-:S13]  /*5630*/  ISETP.GT.AND P0, PT, R11, 0xfe, PT ;  /* 0x000000fe0b00780c */ /* 0x000fda0003f04270 */
[----:B------:R-:W-:Y:S05]  /*5640*/  @P0 BRA `(.L_x_60) ;  /* 0x00000000006c0947 */ /* 0x000fea0003800000 */
[----:B------:R-:W-:-:S13]  /*5650*/  ISETP.GE.AND P0, PT, R11, 0x1, PT ;  /* 0x000000010b00780c */ /* 0x000fda0003f06270 */
[----:B------:R-:W-:Y:S05]  /*5660*/  @P0 BRA `(.L_x_61) ;  /* 0x0000000000740947 */ /* 0x000fea0003800000 */
[----:B------:R-:W-:Y:S02]  /*5670*/  ISETP.GE.AND P0, PT, R11, -0x18, PT ;  /* 0xffffffe80b00780c */ /* 0x000fe40003f06270 */
[----:B------:R-:W-:-:S11]  /*5680*/  LOP3.LUT R2, R2, 0x80000000, RZ, 0xc0, !PT ;  /* 0x8000000002027812 */ /* 0x000fd600078ec0ff */
[----:B------:R-:W-:Y:S05]  /*5690*/  @!P0 BRA `(.L_x_61) ;  /* 0x0000000000688947 */ /* 0x000fea0003800000 */
[-CC-:B------:R-:W-:Y:S01]  /*56a0*/  FFMA.RZ R23, R25, R27.reuse, R28.reuse ;  /* 0x0000001b19177223 */ /* 0x180fe2000000c01c */
[----:B------:R-:W-:Y:S02]  /*56b0*/  VIADD R26, R11, 0x20 ;  /* 0x000000200b1a7836 */ /* 0x000fe40000000000 */
[CCC-:B------:R-:W-:Y:S01]  /*56c0*/  FFMA.RP R24, R25.reuse, R27.reuse, R28.reuse ;  /* 0x0000001b19187223 */ /* 0x1c0fe2000000801c */
[----:B------:R-:W-:Y:S01]  /*56d0*/  FFMA.RM R25, R25, R27, R28 ;  /* 0x0000001b19197223 */ /* 0x000fe2000000401c */
[----:B------:R-:W-:Y:S02]  /*56e0*/  ISETP.NE.AND P2, PT, R11, RZ, PT ;  /* 0x000000ff0b00720c */ /* 0x000fe40003f45270 */
[----:B------:R-:W-:Y:S02]  /*56f0*/  LOP3.LUT R23, R23, 0x7fffff, RZ, 0xc0, !PT ;  /* 0x007fffff17177812 */ /* 0x000fe400078ec0ff */
[----:B------:R-:W-:Y:S01]  /*5700*/  ISETP.NE.AND P1, PT, R11, RZ, PT ;  /* 0x000000ff0b00720c */ /* 0x000fe20003f25270 */
[----:B------:R-:W-:Y:S01]  /*5710*/  IMAD.MOV R11, RZ, RZ, -R11 ;  /* 0x000000ffff0b7224 */ /* 0x000fe200078e0a0b */
[----:B------:R-:W-:-:S02]  /*5720*/  LOP3.LUT R23, R23, 0x800000, RZ, 0xfc, !PT ;  /* 0x0080000017177812 */ /* 0x000fc400078efcff */
[----:B------:R-:W-:Y:S02]  /*5730*/  FSETP.NEU.FTZ.AND P0, PT, R24, R25, PT ;  /* 0x000000191800720b */ /* 0x000fe40003f1d000 */
[----:B------:R-:W-:Y:S02]  /*5740*/  SHF.L.U32 R26, R23, R26, RZ ;  /* 0x0000001a171a7219 */ /* 0x000fe400000006ff */
[----:B------:R-:W-:Y:S02]  /*5750*/  SEL R24, R11, RZ, P2 ;  /* 0x000000ff0b187207 */ /* 0x000fe40001000000 */
[----:B------:R-:W-:Y:S02]  /*5760*/  ISETP.NE.AND P1, PT, R26, RZ, P1 ;  /* 0x000000ff1a00720c */ /* 0x000fe40000f25270 */
[----:B------:R-:W-:Y:S02]  /*5770*/  SHF.R.U32.HI R24, RZ, R24, R23 ;  /* 0x00000018ff187219 */ /* 0x000fe40000011617 */
[----:B------:R-:W-:-:S02]  /*5780*/  PLOP3.LUT P0, PT, P0, P1, PT, 0xf8, 0x8f ;  /* 0x00000000008f781c */ /* 0x000fc40000703f70 */
[----:B------:R-:W-:Y:S02]  /*5790*/  SHF.R.U32.HI R26, RZ, 0x1, R24 ;  /* 0x00000001ff1a7819 */ /* 0x000fe40000011618 */
[----:B------:R-:W-:-:S04]  /*57a0*/  SEL R11, RZ, 0x1, !P0 ;  /* 0x00000001ff0b7807 */ /* 0x000fc80004000000 */
[----:B------:R-:W-:-:S04]  /*57b0*/  LOP3.LUT R11, R11, 0x1, R26, 0xf8, !PT ;  /* 0x000000010b0b7812 */ /* 0x000fc800078ef81a */
[----:B------:R-:W-:-:S05]  /*57c0*/  LOP3.LUT R11, R11, R24, RZ, 0xc0, !PT ;  /* 0x000000180b0b7212 */ /* 0x000fca00078ec0ff */
[----:B------:R-:W-:-:S05]  /*57d0*/  IMAD.IADD R11, R26, 0x1, R11 ;  /* 0x000000011a0b7824 */ /* 0x000fca00078e020b */
[----:B------:R-:W-:Y:S01]  /*57e0*/  LOP3.LUT R2, R11, R2, RZ, 0xfc, !PT ;  /* 0x000000020b027212 */ /* 0x000fe200078efcff */
[----:B------:R-:W-:Y:S06]  /*57f0*/  BRA `(.L_x_61) ;  /* 0x0000000000107947 */ /* 0x000fec0003800000 */
.L_x_60:
[----:B------:R-:W-:-:S04]  /*5800*/  LOP3.LUT R2, R2, 0x80000000, RZ, 0xc0, !PT ;  /* 0x8000000002027812 */ /* 0x000fc800078ec0ff */
[----:B------:R-:W-:Y:S01]  /*5810*/  LOP3.LUT R2, R2, 0x7f800000, RZ, 0xfc, !PT ;  /* 0x7f80000002027812 */ /* 0x000fe200078efcff */
[----:B------:R-:W-:Y:S06]  /*5820*/  BRA `(.L_x_61) ;  /* 0x0000000000047947 */ /* 0x000fec0003800000 */
.L_x_59:
[----:B------:R-:W-:-:S07]  /*5830*/  IMAD R2, R23, 0x800000, R2 ;  /* 0x0080000017027824 */ /* 0x000fce00078e0202 */
.L_x_61:
[----:B------:R-:W-:Y:S05]  /*5840*/  BSYNC.RECONVERGENT B4 ;  /* 0x0000000000047941 */ /* 0x000fea0003800200 */
.L_x_58:
[----:B------:R-:W-:Y:S05]  /*5850*/  BRA `(.L_x_62) ;  /* 0x0000000000207947 */ /* 0x000fea0003800000 */
.L_x_57:
[----:B------:R-:W-:-:S04]  /*5860*/  LOP3.LUT R2, R2, 0x80000000, R29, 0x48, !PT ;  /* 0x8000000002027812 */ /* 0x000fc800078e481d */
[----:B------:R-:W-:Y:S01]  /*5870*/  LOP3.LUT R2, R2, 0x7f800000, RZ, 0xfc, !PT ;  /* 0x7f80000002027812 */ /* 0x000fe200078efcff */
[----:B------:R-:W-:Y:S06]  /*5880*/  BRA `(.L_x_62) ;  /* 0x0000000000147947 */ /* 0x000fec0003800000 */
.L_x_56:
[----:B------:R-:W-:Y:S01]  /*5890*/  LOP3.LUT R2, R2, 0x80000000, R29, 0x48, !PT ;  /* 0x8000000002027812 */ /* 0x000fe200078e481d */
[----:B------:R-:W-:Y:S06]  /*58a0*/  BRA `(.L_x_62) ;  /* 0x00000000000c7947 */ /* 0x000fec0003800000 */
.L_x_55:
[----:B------:R-:W0:Y:S01]  /*58b0*/  MUFU.RSQ R2, -QNAN ;  /* 0xffc0000000027908 */ /* 0x000e220000001400 */
[----:B------:R-:W-:Y:S05]  /*58c0*/  BRA `(.L_x_62) ;  /* 0x0000000000047947 */ /* 0x000fea0003800000 */
.L_x_54:
[----:B------:R-:W-:-:S07]  /*58d0*/  FADD.FTZ R2, R29, R2 ;  /* 0x000000021d027221 */ /* 0x000fce0000010000 */
.L_x_62:
[----:B------:R-:W-:Y:S05]  /*58e0*/  BSYNC.RECONVERGENT B3 ;  /* 0x0000000000037941 */ /* 0x000fea0003800200 */
.L_x_52:
[----:B------:R-:W-:-:S04]  /*58f0*/  IMAD.MOV.U32 R11, RZ, RZ, 0x0 ;  /* 0x00000000ff0b7424 */ /* 0x000fc800078e00ff */
[----:B0-----:R-:W-:Y:S05]  /*5900*/  RET.REL.NODEC R10 `(_Z10MetropolisifPfS_j) ;  /* 0xffffffa40abc7950 */ /* 0x001fea0003c3ffff */
.L_x_63:
[----:B------:R-:W-:-:S00]  /*5910*/  BRA `(.L_x_63) ;  /* 0xfffffffc00fc7947 */ /* 0x000fc0000383ffff */
[----:B------:R-:W-:-:S00]  /*5920*/  NOP ;  /* 0x0000000000007918 */ /* 0x000fc00000000000 */
        /* <DEDUP_REMOVED lines=13> */
.L_x_66:


//--------------------- .nv.global.init           --------------------------
	.section	.nv.global.init,"aw",@progbits
	.align	4
.nv.global.init:
	.type		mrg32k3aM1SubSeq,@object
	.size		mrg32k3aM1SubSeq,(mrg32k3aM2SubSeq - mrg32k3aM1SubSeq)
mrg32k3aM1SubSeq:
        /*0000*/ 	.byte	0x0b, 0xcc, 0xee, 0x04, 0x73, 0x29, 0x8b, 0x6f, 0xf6, 0x53, 0x03, 0xf6, 0x23, 0xf6, 0xea, 0xda
        /* <DEDUP_REMOVED lines=125> */
	.type		mrg32k3aM2SubSeq,@object
	.size		mrg32k3aM2SubSeq,(mrg32k3aM1 - mrg32k3aM2SubSeq)
mrg32k3aM2SubSeq:
        /* <DEDUP_REMOVED lines=126> */
	.type		mrg32k3aM1,@object
	.size		mrg32k3aM1,(mrg32k3aM1Seq - mrg32k3aM1)
mrg32k3aM1:
        /* <DEDUP_REMOVED lines=144> */
	.type		mrg32k3aM1Seq,@object
	.size		mrg32k3aM1Seq,(mrg32k3aM2 - mrg32k3aM1Seq)
mrg32k3aM1Seq:
        /* <DEDUP_REMOVED lines=144> */
	.type		mrg32k3aM2,@object
	.size		mrg32k3aM2,(mrg32k3aM2Seq - mrg32k3aM2)
mrg32k3aM2:
        /* <DEDUP_REMOVED lines=144> */
	.type		mrg32k3aM2Seq,@object
	.size		mrg32k3aM2Seq,(precalc_xorwow_matrix - mrg32k3aM2Seq)
mrg32k3aM2Seq:
        /* <DEDUP_REMOVED lines=144> */
	.type		precalc_xorwow_matrix,@object
	.size		precalc_xorwow_matrix,(precalc_xorwow_offset_matrix - precalc_xorwow_matrix)
precalc_xorwow_matrix:
        /* <DEDUP_REMOVED lines=6400> */
	.type		precalc_xorwow_offset_matrix,@object
	.size		precalc_xorwow_offset_matrix,(.L_1 - precalc_xorwow_offset_matrix)
precalc_xorwow_offset_matrix:
        /* <DEDUP_REMOVED lines=6400> */
.L_1:


//--------------------- .nv.shared._Z10MetropolisifPfS_j --------------------------
	.section	.nv.shared._Z10MetropolisifPfS_j,"aw",@nobits
	.sectionflags	@""
	.align	16
	.zero		1024


//--------------------- .nv.shared.reserved.0     --------------------------
	.section	.nv.shared.reserved.0,"aw",@nobits
	.weak		__nv_reservedSMEM_offset_0_alias
	.size		__nv_reservedSMEM_offset_0_alias, 0, 64
	.other		__nv_reservedSMEM_offset_0_alias,@"STO_CUDA_RESERVED_SHARED STV_DEFAULT"
__nv_reservedSMEM_offset_0_alias:
	.zero		0
	.zero		64


//--------------------- .nv.constant0._Z10MetropolisifPfS_j --------------------------
	.section	.nv.constant0._Z10MetropolisifPfS_j,"a",@progbits
	.sectionflags	@""
	.align	4
.nv.constant0._Z10MetropolisifPfS_j:
	.zero		924


//--------------------- SYMBOLS --------------------------

	.type		.nv.reservedSmem.offset0,@object
	.size		.nv.reservedSmem.offset0,0x4
	.type		.nv.reservedSmem.cap,@object
	.size		.nv.reservedSmem.cap,0x4
